	.target	sm_80

	.elftype	@"ET_EXEC"


//--------------------- .note.nv.tkinfo           --------------------------
	.section	.note.nv.tkinfo,"",@"SHT_NOTE"
	.sectionflags	@"SHF_NOTE_NV_TKINFO"
	.tkinfo
        /*0018*/ 	.word	0x00000002
        /*0030*/ 	.string	""
        /*0030*/ 	.string	"ptxas"
        /*0030*/ 	.string	"Cuda compilation tools, release 13.0, V13.0.88"
        /*0030*/ 	.string	"Build cuda_13.0.r13.0/compiler.36424714_0"
        /*0030*/ 	.string	"-v  -suppress-debug-info  -lineinfo  -arch sm_80 "



//--------------------- .note.nv.cuinfo           --------------------------
	.section	.note.nv.cuinfo,"",@"SHT_NOTE"
	.sectionflags	@"SHF_NOTE_NV_CUINFO"
        /*0018*/ 	.short	0x0002
        /*001a*/ 	.short	0x0050
        /*001c*/ 	.short	0x0082
	.zero		2


//--------------------- .nv.info                  --------------------------
	.section	.nv.info,"",@"SHT_CUDA_INFO"
	.align	4


	//----- nvinfo : EIATTR_REGCOUNT
	.align		4
        /*0000*/ 	.byte	0x04, 0x2f
        /*0002*/ 	.short	(.L_1 - .L_0)
	.align		4
.L_0:
        /*0004*/ 	.word	index@(matmul_kernel)
        /*0008*/ 	.word	0x00000074


	//----- nvinfo : EIATTR_FRAME_SIZE
	.align		4
.L_1:
        /*000c*/ 	.byte	0x04, 0x11
        /*000e*/ 	.short	(.L_3 - .L_2)
	.align		4
.L_2:
        /*0010*/ 	.word	index@(matmul_kernel)
        /*0014*/ 	.word	0x00000000


	//----- nvinfo : EIATTR_MIN_STACK_SIZE
	.align		4
.L_3:
        /*0018*/ 	.byte	0x04, 0x12
        /*001a*/ 	.short	(.L_5 - .L_4)
	.align		4
.L_4:
        /*001c*/ 	.word	index@(matmul_kernel)
        /*0020*/ 	.word	0x00000000
.L_5:


//--------------------- .nv.info.matmul_kernel    --------------------------
	.section	.nv.info.matmul_kernel,"",@"SHT_CUDA_INFO"
	.sectionflags	@""
	.align	4


	//----- nvinfo : EIATTR_CUDA_API_VERSION
	.align		4
        /*0000*/ 	.byte	0x04, 0x37
        /*0002*/ 	.short	(.L_7 - .L_6)
.L_6:
        /*0004*/ 	.word	0x00000082


	//----- nvinfo : EIATTR_SW2861232_WAR
	.align		4
.L_7:
        /*0008*/ 	.byte	0x01, 0x35
	.zero		2


	//----- nvinfo : EIATTR_PARAM_CBANK
	.align		4
        /*000c*/ 	.byte	0x04, 0x0a
        /*000e*/ 	.short	(.L_9 - .L_8)
	.align		4
.L_8:
        /*0010*/ 	.word	index@(.nv.constant0.matmul_kernel)
        /*0014*/ 	.short	0x0160
        /*0016*/ 	.short	0x0050


	//----- nvinfo : EIATTR_CBANK_PARAM_SIZE
	.align		4
.L_9:
        /*0018*/ 	.byte	0x03, 0x19
        /*001a*/ 	.short	0x0050


	//----- nvinfo : EIATTR_KPARAM_INFO
	.align		4
        /*001c*/ 	.byte	0x04, 0x17
        /*001e*/ 	.short	(.L_11 - .L_10)
.L_10:
        /*0020*/ 	.word	0x00000000
        /*0024*/ 	.short	0x000d
        /*0026*/ 	.short	0x0048
        /*0028*/ 	.byte	0x00, 0xf4, 0x21, 0x00


	//----- nvinfo : EIATTR_KPARAM_INFO
	.align		4
.L_11:
        /*002c*/ 	.byte	0x04, 0x17
        /*002e*/ 	.short	(.L_13 - .L_12)
.L_12:
        /*0030*/ 	.word	0x00000000
        /*0034*/ 	.short	0x000c
        /*0036*/ 	.short	0x0040
        /*0038*/ 	.byte	0x00, 0xf4, 0x21, 0x00


	//----- nvinfo : EIATTR_KPARAM_INFO
	.align		4
.L_13:
        /*003c*/ 	.byte	0x04, 0x17
        /*003e*/ 	.short	(.L_15 - .L_14)
.L_14:
        /*0040*/ 	.word	0x00000000
        /*0044*/ 	.short	0x000b
        /*0046*/ 	.short	0x0038
        /*0048*/ 	.byte	0x00, 0xf0, 0x11, 0x00


	//----- nvinfo : EIATTR_KPARAM_INFO
	.align		4
.L_15:
        /*004c*/ 	.byte	0x04, 0x17
        /*004e*/ 	.short	(.L_17 - .L_16)
.L_16:
        /*0050*/ 	.word	0x00000000
        /*0054*/ 	.short	0x000a
        /*0056*/ 	.short	0x0034
        /*0058*/ 	.byte	0x00, 0xf0, 0x11, 0x00


	//----- nvinfo : EIATTR_KPARAM_INFO
	.align		4
.L_17:
        /*005c*/ 	.byte	0x04, 0x17
        /*005e*/ 	.short	(.L_19 - .L_18)
.L_18:
        /*0060*/ 	.word	0x00000000
        /*0064*/ 	.short	0x0009
        /*0066*/ 	.short	0x0030
        /*0068*/ 	.byte	0x00, 0xf0, 0x11, 0x00


	//----- nvinfo : EIATTR_KPARAM_INFO
	.align		4
.L_19:
        /*006c*/ 	.byte	0x04, 0x17
        /*006e*/ 	.short	(.L_21 - .L_20)
.L_20:
        /*0070*/ 	.word	0x00000000
        /*0074*/ 	.short	0x0008
        /*0076*/ 	.short	0x002c
        /*0078*/ 	.byte	0x00, 0xf0, 0x11, 0x00


	//----- nvinfo : EIATTR_KPARAM_INFO
	.align		4
.L_21:
        /*007c*/ 	.byte	0x04, 0x17
        /*007e*/ 	.short	(.L_23 - .L_22)
.L_22:
        /*0080*/ 	.word	0x00000000
        /*0084*/ 	.short	0x0007
        /*0086*/ 	.short	0x0028
        /*0088*/ 	.byte	0x00, 0xf0, 0x11, 0x00


	//----- nvinfo : EIATTR_KPARAM_INFO
	.align		4
.L_23:
        /*008c*/ 	.byte	0x04, 0x17
        /*008e*/ 	.short	(.L_25 - .L_24)
.L_24:
        /*0090*/ 	.word	0x00000000
        /*0094*/ 	.short	0x0006
        /*0096*/ 	.short	0x0024
        /*0098*/ 	.byte	0x00, 0xf0, 0x11, 0x00


	//----- nvinfo : EIATTR_KPARAM_INFO
	.align		4
.L_25:
        /*009c*/ 	.byte	0x04, 0x17
        /*009e*/ 	.short	(.L_27 - .L_26)
.L_26:
        /*00a0*/ 	.word	0x00000000
        /*00a4*/ 	.short	0x0005
        /*00a6*/ 	.short	0x0020
        /*00a8*/ 	.byte	0x00, 0xf0, 0x11, 0x00


	//----- nvinfo : EIATTR_KPARAM_INFO
	.align		4
.L_27:
        /*00ac*/ 	.byte	0x04, 0x17
        /*00ae*/ 	.short	(.L_29 - .L_28)
.L_28:
        /*00b0*/ 	.word	0x00000000
        /*00b4*/ 	.short	0x0004
        /*00b6*/ 	.short	0x001c
        /*00b8*/ 	.byte	0x00, 0xf0, 0x11, 0x00


	//----- nvinfo : EIATTR_KPARAM_INFO
	.align		4
.L_29:
        /*00bc*/ 	.byte	0x04, 0x17
        /*00be*/ 	.short	(.L_31 - .L_30)
.L_30:
        /*00c0*/ 	.word	0x00000000
        /*00c4*/ 	.short	0x0003
        /*00c6*/ 	.short	0x0018
        /*00c8*/ 	.byte	0x00, 0xf0, 0x11, 0x00


	//----- nvinfo : EIATTR_KPARAM_INFO
	.align		4
.L_31:
        /*00cc*/ 	.byte	0x04, 0x17
        /*00ce*/ 	.short	(.L_33 - .L_32)
.L_32:
        /*00d0*/ 	.word	0x00000000
        /*00d4*/ 	.short	0x0002
        /*00d6*/ 	.short	0x0010
        /*00d8*/ 	.byte	0x00, 0xf4, 0x21, 0x00


	//----- nvinfo : EIATTR_KPARAM_INFO
	.align		4
.L_33:
        /*00dc*/ 	.byte	0x04, 0x17
        /*00de*/ 	.short	(.L_35 - .L_34)
.L_34:
        /*00e0*/ 	.word	0x00000000
        /*00e4*/ 	.short	0x0001
        /*00e6*/ 	.short	0x0008
        /*00e8*/ 	.byte	0x00, 0xf4, 0x21, 0x00


	//----- nvinfo : EIATTR_KPARAM_INFO
	.align		4
.L_35:
        /*00ec*/ 	.byte	0x04, 0x17
        /*00ee*/ 	.short	(.L_37 - .L_36)
.L_36:
        /*00f0*/ 	.word	0x00000000
        /*00f4*/ 	.short	0x0000
        /*00f6*/ 	.short	0x0000
        /*00f8*/ 	.byte	0x00, 0xf4, 0x21, 0x00


	//----- nvinfo : EIATTR_MAXREG_COUNT
	.align		4
.L_37:
        /*00fc*/ 	.byte	0x03, 0x1b
        /*00fe*/ 	.short	0x00ff


	//----- nvinfo : EIATTR_NUM_BARRIERS
	.align		4
        /*0100*/ 	.byte	0x02, 0x4c
        /*0102*/ 	.byte	0x01
	.zero		1


	//----- nvinfo : EIATTR_MERCURY_ISA_VERSION
	.align		4
        /*0104*/ 	.byte	0x03, 0x5f
        /*0106*/ 	.short	0x0000


	//----- nvinfo : EIATTR_EXIT_INSTR_OFFSETS
	.align		4
        /*0108*/ 	.byte	0x04, 0x1c
        /*010a*/ 	.short	(.L_39 - .L_38)


	//   ....[0]....
.L_38:
        /*010c*/ 	.word	0x00002ec0


	//   ....[1]....
        /*0110*/ 	.word	0x00002ef0


	//----- nvinfo : EIATTR_REQNTID
	.align		4
.L_39:
        /*0114*/ 	.byte	0x04, 0x10
        /*0116*/ 	.short	(.L_41 - .L_40)
.L_40:
        /*0118*/ 	.word	0x00000100
        /*011c*/ 	.word	0x00000001
        /*0120*/ 	.word	0x00000001
.L_41:


//--------------------- .nv.callgraph             --------------------------
	.section	.nv.callgraph,"",@"SHT_CUDA_CALLGRAPH"
	.align	4
	.sectionentsize	8
	.align		4
        /*0000*/ 	.word	0x00000000
	.align		4
        /*0004*/ 	.word	0xffffffff
	.align		4
        /*0008*/ 	.word	0x00000000
	.align		4
        /*000c*/ 	.word	0xfffffffe
	.align		4
        /*0010*/ 	.word	0x00000000
	.align		4
        /*0014*/ 	.word	0xfffffffd
	.align		4
        /*0018*/ 	.word	0x00000000
	.align		4
        /*001c*/ 	.word	0xfffffffc


//--------------------- .nv.rel.action            --------------------------
	.section	.nv.rel.action,"",@"SHT_CUDA_RELOCINFO"
	.align	8
	.sectionentsize	8
        /*0000*/ 	.byte	0x73, 0x00, 0x00, 0x00, 0x00, 0x00, 0x00, 0x00, 0x00, 0x00, 0x00, 0x11, 0x25, 0x00, 0x05, 0x36


//--------------------- .nv.constant0.matmul_kernel --------------------------
	.section	.nv.constant0.matmul_kernel,"a",@progbits
	.sectionflags	@""
	.align	4
.nv.constant0.matmul_kernel:
	.zero		432


//--------------------- .text.matmul_kernel       --------------------------
	.section	.text.matmul_kernel,"ax",@progbits
	.sectioninfo	@"SHI_REGISTERS=116"
	.align	128
        .global         matmul_kernel
        .type           matmul_kernel,@function
        .size           matmul_kernel,(.L_x_3 - matmul_kernel)
        .other          matmul_kernel,@"STO_CUDA_ENTRY STV_DEFAULT"
matmul_kernel:
.text.matmul_kernel:
[----:B------:R-:W-:Y:S02]  /*0000*/  IMAD.MOV.U32 R1, RZ, RZ, c[0x0][0x28] ;  /* 0x00000a00ff017624 */ /* 0x000fe400078e00ff */
[----:B------:R-:W-:Y:S01]  /*0010*/  IMAD.MOV.U32 R0, RZ, RZ, 0x1f ;  /* 0x0000001fff007424 */ /* 0x000fe200078e00ff */
[----:B------:R-:W0:Y:S01]  /*0020*/  S2R R5, SR_CTAID.X ;  /* 0x0000000000057919 */ /* 0x000e220000002500 */
[----:B------:R-:W-:Y:S01]  /*0030*/  ULDC UR6, c[0x0][0x180] ;  /* 0x0000600000067ab9 */ /* 0x000fe20000000800 */
[----:B------:R-:W-:Y:S01]  /*0040*/  CS2R R24, SRZ ;  /* 0x0000000000187805 */ /* 0x000fe2000001ff00 */
[----:B------:R-:W-:Y:S01]  /*0050*/  UIADD3 UR6, UR6, 0x1f, URZ ;  /* 0x0000001f06067890 */ /* 0x000fe2000fffe03f */
[----:B------:R-:W-:Y:S01]  /*0060*/  IADD3 R0, R0, c[0x0][0x17c], RZ ;  /* 0x00005f0000007a10 */ /* 0x000fe20007ffe0ff */
[----:B------:R-:W-:Y:S01]  /*0070*/  ULDC.64 UR8, c[0x0][0x118] ;  /* 0x0000460000087ab9 */ /* 0x000fe20000000a00 */
[----:B------:R-:W-:Y:S01]  /*0080*/  CS2R R26, SRZ ;  /* 0x00000000001a7805 */ /* 0x000fe2000001ff00 */
[----:B------:R-:W-:Y:S01]  /*0090*/  UISETP.GE.AND UP0, UPT, UR6, 0x20, UPT ;  /* 0x000000200600788c */ /* 0x000fe2000bf06270 */
[----:B------:R-:W-:Y:S01]  /*00a0*/  SHF.R.S32.HI R3, RZ, 0x1f, R0 ;  /* 0x0000001fff037819 */ /* 0x000fe20000011400 */
[----:B------:R-:W-:Y:S01]  /*00b0*/  CS2R R12, SRZ ;  /* 0x00000000000c7805 */ /* 0x000fe2000001ff00 */
[----:B------:R-:W-:Y:S01]  /*00c0*/  CS2R R14, SRZ ;  /* 0x00000000000e7805 */ /* 0x000fe2000001ff00 */
[----:B------:R-:W-:Y:S01]  /*00d0*/  CS2R R36, SRZ ;  /* 0x0000000000247805 */ /* 0x000fe2000001ff00 */
[----:B------:R-:W-:Y:S01]  /*00e0*/  LEA.HI R3, R3, R0, RZ, 0x5 ;  /* 0x0000000003037211 */ /* 0x000fe200078f28ff */
[----:B------:R-:W-:Y:S01]  /*00f0*/  CS2R R38, SRZ ;  /* 0x0000000000267805 */ /* 0x000fe2000001ff00 */
[----:B------:R-:W-:Y:S01]  /*0100*/  CS2R R16, SRZ ;  /* 0x0000000000107805 */ /* 0x000fe2000001ff00 */
[----:B------:R-:W-:Y:S01]  /*0110*/  CS2R R18, SRZ ;  /* 0x0000000000127805 */ /* 0x000fe2000001ff00 */
[----:B------:R-:W-:-:S05]  /*0120*/  SHF.R.S32.HI R3, RZ, 0x5, R3 ;  /* 0x00000005ff037819 */ /* 0x000fca0000011403 */
[----:B------:R-:W-:Y:S01]  /*0130*/  IMAD.SHL.U32 R4, R3, 0x8, RZ ;  /* 0x0000000803047824 */ /* 0x000fe200078e00ff */
[----:B0-----:R-:W-:-:S04]  /*0140*/  IABS R8, R5 ;  /* 0x0000000500087213 */ /* 0x001fc80000000000 */
[-C--:B------:R-:W-:Y:S02]  /*0150*/  IABS R7, R4.reuse ;  /* 0x0000000400077213 */ /* 0x080fe40000000000 */
[----:B------:R-:W-:Y:S02]  /*0160*/  IABS R10, R4 ;  /* 0x00000004000a7213 */ /* 0x000fe40000000000 */
[----:B------:R-:W0:Y:S08]  /*0170*/  I2F.RP R0, R7 ;  /* 0x0000000700007306 */ /* 0x000e300000209400 */
[----:B0-----:R-:W0:Y:S02]  /*0180*/  MUFU.RCP R0, R0 ;  /* 0x0000000000007308 */ /* 0x001e240000001000 */
[----:B0-----:R-:W-:Y:S01]  /*0190*/  IADD3 R2, R0, 0xffffffe, RZ ;  /* 0x0ffffffe00027810 */ /* 0x001fe20007ffe0ff */
[----:B------:R-:W-:-:S05]  /*01a0*/  IMAD.MOV R0, RZ, RZ, -R10 ;  /* 0x000000ffff007224 */ /* 0x000fca00078e0a0a */
[----:B------:R0:W1:Y:S02]  /*01b0*/  F2I.FTZ.U32.TRUNC.NTZ R3, R2 ;  /* 0x0000000200037305 */ /* 0x000064000021f000 */
[----:B0-----:R-:W-:Y:S02]  /*01c0*/  IMAD.MOV.U32 R2, RZ, RZ, RZ ;  /* 0x000000ffff027224 */ /* 0x001fe400078e00ff */
[----:B-1----:R-:W-:-:S04]  /*01d0*/  IMAD.MOV R6, RZ, RZ, -R3 ;  /* 0x000000ffff067224 */ /* 0x002fc800078e0a03 */
[----:B------:R-:W-:Y:S02]  /*01e0*/  IMAD R9, R6, R7, RZ ;  /* 0x0000000706097224 */ /* 0x000fe400078e02ff */
[----:B------:R-:W-:Y:S02]  /*01f0*/  IMAD.MOV.U32 R6, RZ, RZ, R8 ;  /* 0x000000ffff067224 */ /* 0x000fe400078e0008 */
[----:B------:R-:W-:-:S06]  /*0200*/  IMAD.HI.U32 R3, R3, R9, R2 ;  /* 0x0000000903037227 */ /* 0x000fcc00078e0002 */
[----:B------:R-:W-:-:S04]  /*0210*/  IMAD.HI.U32 R3, R3, R6, RZ ;  /* 0x0000000603037227 */ /* 0x000fc800078e00ff */
[----:B------:R-:W-:-:S05]  /*0220*/  IMAD R0, R3, R0, R6 ;  /* 0x0000000003007224 */ /* 0x000fca00078e0206 */
[----:B------:R-:W-:-:S13]  /*0230*/  ISETP.GT.U32.AND P1, PT, R7, R0, PT ;  /* 0x000000000700720c */ /* 0x000fda0003f24070 */
[----:B------:R-:W-:Y:S01]  /*0240*/  @!P1 IMAD.IADD R0, R0, 0x1, -R7 ;  /* 0x0000000100009824 */ /* 0x000fe200078e0a07 */
[----:B------:R-:W-:Y:S02]  /*0250*/  @!P1 IADD3 R3, R3, 0x1, RZ ;  /* 0x0000000103039810 */ /* 0x000fe40007ffe0ff */
[----:B------:R-:W-:Y:S02]  /*0260*/  ISETP.NE.AND P1, PT, R4, RZ, PT ;  /* 0x000000ff0400720c */ /* 0x000fe40003f25270 */
[----:B------:R-:W-:Y:S02]  /*0270*/  ISETP.GE.U32.AND P0, PT, R0, R7, PT ;  /* 0x000000070000720c */ /* 0x000fe40003f06070 */
[----:B------:R-:W-:-:S04]  /*0280*/  LOP3.LUT R0, R5, R4, RZ, 0x3c, !PT ;  /* 0x0000000405007212 */ /* 0x000fc800078e3cff */
[----:B------:R-:W-:Y:S01]  /*0290*/  ISETP.GE.AND P2, PT, R0, RZ, PT ;  /* 0x000000ff0000720c */ /* 0x000fe20003f46270 */
[----:B------:R-:W-:-:S05]  /*02a0*/  IMAD.MOV.U32 R0, RZ, RZ, c[0x0][0x178] ;  /* 0x00005e00ff007624 */ /* 0x000fca00078e00ff */
[----:B------:R-:W-:Y:S02]  /*02b0*/  IADD3 R0, R0, 0xff, RZ ;  /* 0x000000ff00007810 */ /* 0x000fe40007ffe0ff */
[----:B------:R-:W-:-:S05]  /*02c0*/  @P0 IADD3 R3, R3, 0x1, RZ ;  /* 0x0000000103030810 */ /* 0x000fca0007ffe0ff */
[----:B------:R-:W-:Y:S01]  /*02d0*/  IMAD.MOV.U32 R2, RZ, RZ, R3 ;  /* 0x000000ffff027224 */ /* 0x000fe200078e0003 */
[----:B------:R-:W-:-:S03]  /*02e0*/  SHF.R.S32.HI R3, RZ, 0x1f, R0 ;  /* 0x0000001fff037819 */ /* 0x000fc60000011400 */
[----:B------:R-:W-:Y:S01]  /*02f0*/  @!P2 IMAD.MOV R2, RZ, RZ, -R2 ;  /* 0x000000ffff02a224 */ /* 0x000fe200078e0a02 */
[----:B------:R-:W-:Y:S02]  /*0300*/  @!P1 LOP3.LUT R2, RZ, R4, RZ, 0x33, !PT ;  /* 0x00000004ff029212 */ /* 0x000fe400078e33ff */
[----:B------:R-:W-:-:S03]  /*0310*/  LEA.HI R3, R3, R0, RZ, 0x8 ;  /* 0x0000000003037211 */ /* 0x000fc600078f40ff */
[----:B------:R-:W-:Y:S02]  /*0320*/  IMAD.SHL.U32 R6, R2, 0x8, RZ ;  /* 0x0000000802067824 */ /* 0x000fe400078e00ff */
[----:B------:R-:W-:-:S03]  /*0330*/  IMAD.MOV R2, RZ, RZ, -R2 ;  /* 0x000000ffff027224 */ /* 0x000fc600078e0a02 */
[----:B------:R-:W-:Y:S01]  /*0340*/  LEA.HI.SX32 R3, R3, -R6, 0x18 ;  /* 0x8000000603037211 */ /* 0x000fe200078fc2ff */
[----:B------:R-:W-:-:S03]  /*0350*/  IMAD R11, R4, R2, R5 ;  /* 0x00000002040b7224 */ /* 0x000fc600078e0205 */
[----:B------:R-:W-:-:S04]  /*0360*/  IMNMX R8, R3, 0x8, PT ;  /* 0x0000000803087817 */ /* 0x000fc80003800200 */
[-C--:B------:R-:W-:Y:S02]  /*0370*/  IABS R7, R8.reuse ;  /* 0x0000000800077213 */ /* 0x080fe40000000000 */
[----:B------:R-:W-:Y:S02]  /*0380*/  IABS R4, R8 ;  /* 0x0000000800047213 */ /* 0x000fe40000000000 */
[----:B------:R-:W0:Y:S08]  /*0390*/  I2F.RP R0, R7 ;  /* 0x0000000700007306 */ /* 0x000e300000209400 */
[----:B0-----:R-:W0:Y:S02]  /*03a0*/  MUFU.RCP R0, R0 ;  /* 0x0000000000007308 */ /* 0x001e240000001000 */
[----:B0-----:R-:W-:Y:S01]  /*03b0*/  IADD3 R3, R0, 0xffffffe, RZ ;  /* 0x0ffffffe00037810 */ /* 0x001fe20007ffe0ff */
[----:B------:R-:W-:-:S05]  /*03c0*/  IMAD.MOV R0, RZ, RZ, -R4 ;  /* 0x000000ffff007224 */ /* 0x000fca00078e0a04 */
[----:B------:R-:W0:Y:S02]  /*03d0*/  F2I.FTZ.U32.TRUNC.NTZ R3, R3 ;  /* 0x0000000300037305 */ /* 0x000e24000021f000 */
[----:B0-----:R-:W-:-:S04]  /*03e0*/  IMAD.MOV R9, RZ, RZ, -R3 ;  /* 0x000000ffff097224 */ /* 0x001fc800078e0a03 */
[----:B------:R-:W-:Y:S01]  /*03f0*/  IMAD.MOV.U32 R2, RZ, RZ, R9 ;  /* 0x000000ffff027224 */ /* 0x000fe200078e0009 */
[----:B------:R-:W-:-:S03]  /*0400*/  IABS R9, R11 ;  /* 0x0000000b00097213 */ /* 0x000fc60000000000 */
[----:B------:R-:W-:Y:S02]  /*0410*/  IMAD R5, R2, R7, RZ ;  /* 0x0000000702057224 */ /* 0x000fe400078e02ff */
[----:B------:R-:W-:-:S04]  /*0420*/  IMAD.MOV.U32 R2, RZ, RZ, RZ ;  /* 0x000000ffff027224 */ /* 0x000fc800078e00ff */
        /* <DEDUP_REMOVED lines=9> */
[----:B------:R-:W-:Y:S02]  /*04c0*/  ISETP.GE.AND P2, PT, R0, RZ, PT ;  /* 0x000000ff0000720c */ /* 0x000fe40003f46270 */
[----:B------:R-:W0:Y:S05]  /*04d0*/  S2R R0, SR_TID.X ;  /* 0x0000000000007919 */ /* 0x000e2a0000002100 */
[----:B------:R-:W-:Y:S02]  /*04e0*/  @P0 IADD3 R2, R2, 0x1, RZ ;  /* 0x0000000102020810 */ /* 0x000fe40007ffe0ff */
[----:B------:R-:W-:-:S04]  /*04f0*/  PLOP3.LUT P0, PT, PT, PT, UP0, 0x80, 0x0 ;  /* 0x000000000000781c */ /* 0x000fc80003f0f008 */
[----:B------:R-:W-:Y:S01]  /*0500*/  @!P2 IMAD.MOV R2, RZ, RZ, -R2 ;  /* 0x000000ffff02a224 */ /* 0x000fe200078e0a02 */
[----:B------:R-:W-:-:S05]  /*0510*/  @!P1 LOP3.LUT R2, RZ, R8, RZ, 0x33, !PT ;  /* 0x00000008ff029212 */ /* 0x000fca00078e33ff */
[----:B------:R-:W-:Y:S02]  /*0520*/  IMAD.MOV R3, RZ, RZ, -R2 ;  /* 0x000000ffff037224 */ /* 0x000fe400078e0a02 */
[----:B------:R-:W-:Y:S02]  /*0530*/  IMAD.SHL.U32 R68, R2, 0x20, RZ ;  /* 0x0000002002447824 */ /* 0x000fe400078e00ff */
[----:B------:R-:W-:Y:S01]  /*0540*/  IMAD R3, R8, R3, R11 ;  /* 0x0000000308037224 */ /* 0x000fe200078e020b */
[----:B0-----:R-:W-:-:S03]  /*0550*/  LOP3.LUT R66, R0, 0xff, RZ, 0xc0, !PT ;  /* 0x000000ff00427812 */ /* 0x001fc600078ec0ff */
[----:B------:R-:W-:Y:S01]  /*0560*/  IMAD.IADD R3, R6, 0x1, R3 ;  /* 0x0000000106037824 */ /* 0x000fe200078e0203 */
[----:B------:R-:W-:-:S03]  /*0570*/  LOP3.LUT R67, R0, 0xe0, RZ, 0xc0, !PT ;  /* 0x000000e000437812 */ /* 0x000fc600078ec0ff */
[----:B------:R-:W-:Y:S01]  /*0580*/  IMAD R69, R3, 0x100, R66 ;  /* 0x0000010003457824 */ /* 0x000fe200078e0242 */
[----:B------:R-:W-:Y:S05]  /*0590*/  @!P0 BRA `(.L_x_0) ;  /* 0x00001a9000008947 */ /* 0x000fea0003800000 */
[----:B------:R-:W-:Y:S01]  /*05a0*/  IABS R13, c[0x0][0x17c] ;  /* 0x00005f00000d7a13 */ /* 0x000fe20000000000 */
[C---:B------:R-:W-:Y:S01]  /*05b0*/  IMAD.SHL.U32 R70, R0.reuse, 0x2, RZ ;  /* 0x0000000200467824 */ /* 0x040fe200078e00ff */
[----:B------:R-:W-:Y:S01]  /*05c0*/  IABS R12, c[0x0][0x178] ;  /* 0x00005e00000c7a13 */ /* 0x000fe20000000000 */
[----:B------:R-:W-:Y:S01]  /*05d0*/  ULDC.64 UR4, c[0x0][0x188] ;  /* 0x0000620000047ab9 */ /* 0x000fe20000000a00 */
[----:B------:R-:W0:Y:S01]  /*05e0*/  I2F.RP R6, R13 ;  /* 0x0000000d00067306 */ /* 0x000e220000209400 */
[----:B------:R-:W-:Y:S01]  /*05f0*/  LEA.HI R10, R67, R68, RZ, 0x1b ;  /* 0x00000044430a7211 */ /* 0x000fe200078fd8ff */
[----:B------:R-:W-:Y:S01]  /*0600*/  USHF.L.U32 UR7, UR5, 0x5, URZ ;  /* 0x0000000505077899 */ /* 0x000fe2000800063f */
[----:B------:R-:W-:Y:S01]  /*0610*/  LOP3.LUT R72, R0, 0x1f, RZ, 0xc0, !PT ;  /* 0x0000001f00487812 */ /* 0x000fe200078ec0ff */
[----:B------:R-:W-:Y:S01]  /*0620*/  USHF.L.U32 UR39, UR4, 0x5, URZ ;  /* 0x0000000504277899 */ /* 0x000fe2000800063f */
[----:B------:R-:W-:Y:S01]  /*0630*/  ISETP.GE.AND P1, PT, R10, RZ, PT ;  /* 0x000000ff0a00720c */ /* 0x000fe20003f26270 */
[----:B------:R-:W-:Y:S01]  /*0640*/  UIMAD UR10, UR4, 0x1f, URZ ;  /* 0x0000001f040a78a4 */ /* 0x000fe2000f8e023f */
[----:B------:R-:W-:Y:S01]  /*0650*/  IMAD.SHL.U32 R73, R66, 0x2, RZ ;  /* 0x0000000242497824 */ /* 0x000fe200078e00ff */
[----:B------:R-:W1:Y:S01]  /*0660*/  I2F.RP R7, R12 ;  /* 0x0000000c00077306 */ /* 0x000e620000209400 */
[----:B------:R-:W-:Y:S01]  /*0670*/  IMAD R65, R72, c[0x0][0x18c], RZ ;  /* 0x0000630048417a24 */ /* 0x000fe200078e02ff */
[----:B------:R-:W-:Y:S01]  /*0680*/  UIMAD UR11, UR4, 0x1e, URZ ;  /* 0x0000001e040b78a4 */ /* 0x000fe2000f8e023f */
[----:B------:R-:W-:Y:S01]  /*0690*/  SHF.R.U32.HI R74, RZ, 0x2, R0 ;  /* 0x00000002ff4a7819 */ /* 0x000fe20000011600 */
[----:B------:R-:W-:Y:S01]  /*06a0*/  UIMAD UR12, UR4, 0x1d, URZ ;  /* 0x0000001d040c78a4 */ /* 0x000fe2000f8e023f */
[----:B------:R-:W-:Y:S01]  /*06b0*/  IMAD.MOV.U32 R75, RZ, RZ, c[0x0][0x180] ;  /* 0x00006000ff4b7624 */ /* 0x000fe200078e00ff */
[----:B------:R-:W-:Y:S01]  /*06c0*/  UIMAD UR13, UR4, 0x1c, URZ ;  /* 0x0000001c040d78a4 */ /* 0x000fe2000f8e023f */
[----:B------:R-:W-:Y:S01]  /*06d0*/  CS2R R20, SRZ ;  /* 0x0000000000147805 */ /* 0x000fe2000001ff00 */
[----:B0-----:R-:W0:Y:S01]  /*06e0*/  MUFU.RCP R6, R6 ;  /* 0x0000000600067308 */ /* 0x001e220000001000 */
[----:B------:R-:W-:Y:S01]  /*06f0*/  UIMAD UR14, UR4, 0x1b, URZ ;  /* 0x0000001b040e78a4 */ /* 0x000fe2000f8e023f */
[----:B------:R-:W-:Y:S01]  /*0700*/  CS2R R22, SRZ ;  /* 0x0000000000167805 */ /* 0x000fe2000001ff00 */
[----:B------:R-:W-:Y:S01]  /*0710*/  UIMAD UR15, UR4, 0x1a, URZ ;  /* 0x0000001a040f78a4 */ /* 0x000fe2000f8e023f */
[----:B------:R-:W-:Y:S01]  /*0720*/  CS2R R24, SRZ ;  /* 0x0000000000187805 */ /* 0x000fe2000001ff00 */
[----:B------:R-:W-:Y:S01]  /*0730*/  UIMAD UR16, UR4, 0x19, URZ ;  /* 0x00000019041078a4 */ /* 0x000fe2000f8e023f */
[----:B------:R-:W-:Y:S01]  /*0740*/  CS2R R26, SRZ ;  /* 0x00000000001a7805 */ /* 0x000fe2000001ff00 */
[----:B------:R-:W-:Y:S01]  /*0750*/  UIMAD UR17, UR4, 0x18, URZ ;  /* 0x00000018041178a4 */ /* 0x000fe2000f8e023f */
[----:B-1----:R-:W1:Y:S01]  /*0760*/  MUFU.RCP R7, R7 ;  /* 0x0000000700077308 */ /* 0x002e620000001000 */
[----:B------:R-:W-:Y:S01]  /*0770*/  UIMAD UR18, UR4, 0x17, URZ ;  /* 0x00000017041278a4 */ /* 0x000fe2000f8e023f */
[----:B------:R-:W-:Y:S01]  /*0780*/  CS2R R28, SRZ ;  /* 0x00000000001c7805 */ /* 0x000fe2000001ff00 */
[----:B------:R-:W-:Y:S01]  /*0790*/  UIMAD UR19, UR4, 0x16, URZ ;  /* 0x00000016041378a4 */ /* 0x000fe2000f8e023f */
[----:B------:R-:W-:Y:S01]  /*07a0*/  CS2R R30, SRZ ;  /* 0x00000000001e7805 */ /* 0x000fe2000001ff00 */
[----:B------:R-:W-:Y:S01]  /*07b0*/  UIMAD UR20, UR4, 0x15, URZ ;  /* 0x00000015041478a4 */ /* 0x000fe2000f8e023f */
[----:B------:R-:W-:Y:S01]  /*07c0*/  CS2R R56, SRZ ;  /* 0x0000000000387805 */ /* 0x000fe2000001ff00 */
[----:B------:R-:W-:Y:S01]  /*07d0*/  UIMAD UR21, UR4, 0x14, URZ ;  /* 0x00000014041578a4 */ /* 0x000fe2000f8e023f */
[----:B0-----:R-:W-:Y:S01]  /*07e0*/  IADD3 R2, R6, 0xffffffe, RZ ;  /* 0x0ffffffe06027810 */ /* 0x001fe20007ffe0ff */
[----:B------:R-:W-:Y:S01]  /*07f0*/  UIMAD UR22, UR4, 0x13, URZ ;  /* 0x00000013041678a4 */ /* 0x000fe2000f8e023f */
[----:B------:R-:W-:Y:S01]  /*0800*/  IADD3 R6, R10, 0x10, RZ ;  /* 0x000000100a067810 */ /* 0x000fe20007ffe0ff */
[----:B------:R-:W-:Y:S01]  /*0810*/  UIMAD UR23, UR4, 0x12, URZ ;  /* 0x00000012041778a4 */ /* 0x000fe2000f8e023f */
[----:B------:R0:W2:Y:S01]  /*0820*/  F2I.FTZ.U32.TRUNC.NTZ R3, R2 ;  /* 0x0000000200037305 */ /* 0x0000a2000021f000 */
[----:B------:R-:W-:Y:S01]  /*0830*/  UIMAD UR24, UR4, 0x11, URZ ;  /* 0x00000011041878a4 */ /* 0x000fe2000f8e023f */
[----:B------:R-:W-:Y:S01]  /*0840*/  ISETP.GE.AND P3, PT, R6, RZ, PT ;  /* 0x000000ff0600720c */ /* 0x000fe20003f66270 */
[----:B------:R-:W-:Y:S01]  /*0850*/  USHF.L.U32 UR25, UR4, 0x4, URZ ;  /* 0x0000000404197899 */ /* 0x000fe2000800063f */
[----:B-1----:R-:W-:Y:S01]  /*0860*/  IADD3 R5, R7, 0xffffffe, RZ ;  /* 0x0ffffffe07057810 */ /* 0x002fe20007ffe0ff */
[----:B------:R-:W-:Y:S01]  /*0870*/  UIMAD UR26, UR4, 0xf, URZ ;  /* 0x0000000f041a78a4 */ /* 0x000fe2000f8e023f */
[----:B------:R-:W-:Y:S01]  /*0880*/  IABS R6, R6 ;  /* 0x0000000600067213 */ /* 0x000fe20000000000 */
[----:B------:R-:W-:Y:S01]  /*0890*/  UIMAD UR27, UR4, 0xe, URZ ;  /* 0x0000000e041b78a4 */ /* 0x000fe2000f8e023f */
[----:B------:R-:W-:Y:S01]  /*08a0*/  CS2R R58, SRZ ;  /* 0x00000000003a7805 */ /* 0x000fe2000001ff00 */
[----:B0-----:R-:W-:Y:S01]  /*08b0*/  IMAD.MOV.U32 R2, RZ, RZ, RZ ;  /* 0x000000ffff027224 */ /* 0x001fe200078e00ff */
[----:B------:R-:W0:Y:S01]  /*08c0*/  F2I.FTZ.U32.TRUNC.NTZ R5, R5 ;  /* 0x0000000500057305 */ /* 0x000e22000021f000 */
[----:B------:R-:W-:Y:S01]  /*08d0*/  UIMAD UR28, UR4, 0xd, URZ ;  /* 0x0000000d041c78a4 */ /* 0x000fe2000f8e023f */
[----:B------:R-:W-:Y:S01]  /*08e0*/  CS2R R32, SRZ ;  /* 0x0000000000207805 */ /* 0x000fe2000001ff00 */
[----:B------:R-:W-:Y:S01]  /*08f0*/  UIMAD UR29, UR4, 0xc, URZ ;  /* 0x0000000c041d78a4 */ /* 0x000fe2000f8e023f */
[----:B------:R-:W-:Y:S01]  /*0900*/  CS2R R34, SRZ ;  /* 0x0000000000227805 */ /* 0x000fe2000001ff00 */
[----:B------:R-:W-:Y:S01]  /*0910*/  UIMAD UR30, UR4, 0xb, URZ ;  /* 0x0000000b041e78a4 */ /* 0x000fe2000f8e023f */
[--C-:B--2---:R-:W-:Y:S01]  /*0920*/  IMAD.MOV R4, RZ, RZ, -R3.reuse ;  /* 0x000000ffff047224 */ /* 0x104fe200078e0a03 */
[----:B------:R-:W-:Y:S01]  /*0930*/  UIMAD UR31, UR4, 0xa, URZ ;  /* 0x0000000a041f78a4 */ /* 0x000fe2000f8e023f */
[----:B------:R-:W-:Y:S01]  /*0940*/  CS2R R36, SRZ ;  /* 0x0000000000247805 */ /* 0x000fe2000001ff00 */
[----:B------:R-:W-:Y:S01]  /*0950*/  UIMAD UR32, UR4, 0x9, URZ ;  /* 0x00000009042078a4 */ /* 0x000fe2000f8e023f */
[----:B------:R-:W-:Y:S01]  /*0960*/  IMAD R9, R4, R13, RZ ;  /* 0x0000000d04097224 */ /* 0x000fe200078e02ff */
[----:B------:R-:W-:Y:S01]  /*0970*/  IADD3 R4, R10, 0x18, RZ ;  /* 0x000000180a047810 */ /* 0x000fe20007ffe0ff */
[----:B------:R-:W-:Y:S01]  /*0980*/  USHF.L.U32 UR33, UR4, 0x3, URZ ;  /* 0x0000000304217899 */ /* 0x000fe2000800063f */
[----:B------:R-:W-:Y:S01]  /*0990*/  CS2R R38, SRZ ;  /* 0x0000000000267805 */ /* 0x000fe2000001ff00 */
[----:B------:R-:W-:Y:S01]  /*09a0*/  IMAD.HI.U32 R3, R3, R9, R2 ;  /* 0x0000000903037227 */ /* 0x000fe200078e0002 */
[----:B------:R-:W-:Y:S01]  /*09b0*/  IABS R8, R4 ;  /* 0x0000000400087213 */ /* 0x000fe20000000000 */
[----:B------:R-:W-:Y:S01]  /*09c0*/  UIMAD UR34, UR4, 0x7, URZ ;  /* 0x00000007042278a4 */ /* 0x000fe2000f8e023f */
[----:B------:R-:W-:Y:S01]  /*09d0*/  ISETP.GE.AND P0, PT, R4, RZ, PT ;  /* 0x000000ff0400720c */ /* 0x000fe20003f06270 */
[--C-:B0-----:R-:W-:Y:S01]  /*09e0*/  IMAD.MOV R7, RZ, RZ, -R5.reuse ;  /* 0x000000ffff077224 */ /* 0x101fe200078e0a05 */
[----:B------:R-:W-:Y:S01]  /*09f0*/  IABS R9, R69 ;  /* 0x0000004500097213 */ /* 0x000fe20000000000 */
[----:B------:R-:W-:Y:S01]  /*0a00*/  IMAD.HI.U32 R2, R3, R8, RZ ;  /* 0x0000000803027227 */ /* 0x000fe200078e00ff */
[----:B------:R-:W-:Y:S01]  /*0a10*/  UIMAD UR35, UR4, 0x6, URZ ;  /* 0x00000006042378a4 */ /* 0x000fe2000f8e023f */
[----:B------:R-:W-:Y:S01]  /*0a20*/  CS2R R40, SRZ ;  /* 0x0000000000287805 */ /* 0x000fe2000001ff00 */
[----:B------:R-:W-:Y:S01]  /*0a30*/  UIMAD UR36, UR4, 0x5, URZ ;  /* 0x00000005042478a4 */ /* 0x000fe2000f8e023f */
[----:B------:R-:W-:Y:S01]  /*0a40*/  IMAD R7, R7, R12, RZ ;  /* 0x0000000c07077224 */ /* 0x000fe200078e02ff */
[----:B------:R-:W-:Y:S01]  /*0a50*/  USHF.L.U32 UR37, UR4, 0x2, URZ ;  /* 0x0000000204257899 */ /* 0x000fe2000800063f */
[----:B------:R-:W-:Y:S01]  /*0a60*/  IMAD.MOV.U32 R4, RZ, RZ, RZ ;  /* 0x000000ffff047224 */ /* 0x000fe200078e00ff */
[----:B------:R-:W-:Y:S01]  /*0a70*/  UIMAD UR38, UR4, 0x3, URZ ;  /* 0x00000003042678a4 */ /* 0x000fe2000f8e023f */
[----:B------:R-:W-:Y:S01]  /*0a80*/  IMAD.MOV R2, RZ, RZ, -R2 ;  /* 0x000000ffff027224 */ /* 0x000fe200078e0a02 */
[----:B------:R-:W-:Y:S01]  /*0a90*/  USHF.L.U32 UR5, UR4, 0x1, URZ ;  /* 0x0000000104057899 */ /* 0x000fe2000800063f */
[----:B------:R-:W-:Y:S01]  /*0aa0*/  IMAD.HI.U32 R7, R5, R7, R4 ;  /* 0x0000000705077227 */ /* 0x000fe200078e0004 */
[----:B------:R-:W-:Y:S01]  /*0ab0*/  IADD3 R4, R10, 0x8, RZ ;  /* 0x000000080a047810 */ /* 0x000fe20007ffe0ff */
[----:B------:R-:W-:Y:S01]  /*0ac0*/  USHF.R.S32.HI UR4, URZ, 0x1f, UR6 ;  /* 0x0000001f3f047899 */ /* 0x000fe20008011406 */
[----:B------:R-:W-:Y:S01]  /*0ad0*/  IABS R10, R10 ;  /* 0x0000000a000a7213 */ /* 0x000fe20000000000 */
[----:B------:R-:W-:Y:S01]  /*0ae0*/  IMAD R2, R13, R2, R8 ;  /* 0x000000020d027224 */ /* 0x000fe200078e0208 */
[----:B------:R-:W-:Y:S01]  /*0af0*/  IABS R8, R4 ;  /* 0x0000000400087213 */ /* 0x000fe20000000000 */
[----:B------:R-:W-:Y:S01]  /*0b00*/  IMAD.HI.U32 R7, R7, R9, RZ ;  /* 0x0000000907077227 */ /* 0x000fe200078e00ff */
[----:B------:R-:W-:Y:S01]  /*0b10*/  ISETP.GE.AND P2, PT, R4, RZ, PT ;  /* 0x000000ff0400720c */ /* 0x000fe20003f46270 */
[----:B------:R-:W-:Y:S01]  /*0b20*/  ULEA.HI UR4, UR4, UR6, URZ, 0x5 ;  /* 0x0000000604047291 */ /* 0x000fe2000f8f283f */
[----:B------:R-:W-:Y:S01]  /*0b30*/  ISETP.GT.U32.AND P4, PT, R13, R2, PT ;  /* 0x000000020d00720c */ /* 0x000fe20003f84070 */
[C---:B------:R-:W-:Y:S01]  /*0b40*/  IMAD.HI.U32 R4, R3.reuse, R6, RZ ;  /* 0x0000000603047227 */ /* 0x040fe200078e00ff */
[----:B------:R-:W-:Y:S01]  /*0b50*/  CS2R R42, SRZ ;  /* 0x00000000002a7805 */ /* 0x000fe2000001ff00 */
[----:B------:R-:W-:Y:S01]  /*0b60*/  CS2R R44, SRZ ;  /* 0x00000000002c7805 */ /* 0x000fe2000001ff00 */
[----:B------:R-:W-:Y:S01]  /*0b70*/  CS2R R46, SRZ ;  /* 0x00000000002e7805 */ /* 0x000fe2000001ff00 */
[----:B------:R-:W-:Y:S01]  /*0b80*/  IMAD.HI.U32 R5, R3, R8, RZ ;  /* 0x0000000803057227 */ /* 0x000fe200078e00ff */
[C---:B------:R-:W-:Y:S01]  /*0b90*/  LOP3.LUT R74, R73.reuse, 0x30, R74, 0x78, !PT ;  /* 0x00000030494a7812 */ /* 0x040fe200078e784a */
[----:B------:R-:W-:Y:S01]  /*0ba0*/  USHF.R.S32.HI UR4, URZ, 0x5, UR4 ;  /* 0x000000053f047899 */ /* 0x000fe20008011404 */
[C---:B------:R-:W-:Y:S01]  /*0bb0*/  LOP3.LUT R76, R73.reuse, 0x10, RZ, 0x3c, !PT ;  /* 0x00000010494c7812 */ /* 0x040fe200078e3cff */
[----:B------:R-:W-:Y:S01]  /*0bc0*/  IMAD.MOV R4, RZ, RZ, -R4 ;  /* 0x000000ffff047224 */ /* 0x000fe200078e0a04 */
[----:B------:R-:W-:Y:S01]  /*0bd0*/  LOP3.LUT R78, R73, 0x20, RZ, 0x3c, !PT ;  /* 0x00000020494e7812 */ /* 0x000fe200078e3cff */
[----:B------:R-:W-:Y:S01]  /*0be0*/  IMAD.HI.U32 R3, R3, R10, RZ ;  /* 0x0000000a03037227 */ /* 0x000fe200078e00ff */
[----:B------:R-:W-:-:S02]  /*0bf0*/  LOP3.LUT R80, R73, 0x30, RZ, 0x3c, !PT ;  /* 0x0000003049507812 */ /* 0x000fc400078e3cff */
[----:B------:R-:W-:Y:S01]  /*0c00*/  LOP3.LUT R82, R73, 0x40, RZ, 0x3c, !PT ;  /* 0x0000004049527812 */ /* 0x000fe200078e3cff */
[----:B------:R-:W-:Y:S01]  /*0c10*/  IMAD R4, R13, R4, R6 ;  /* 0x000000040d047224 */ /* 0x000fe200078e0206 */
[C---:B------:R-:W-:Y:S01]  /*0c20*/  LOP3.LUT R83, R73.reuse, 0x50, RZ, 0x3c, !PT ;  /* 0x0000005049537812 */ /* 0x040fe200078e3cff */
[----:B------:R-:W-:Y:S01]  /*0c30*/  IMAD.MOV R3, RZ, RZ, -R3 ;  /* 0x000000ffff037224 */ /* 0x000fe200078e0a03 */
[----:B------:R-:W-:Y:S01]  /*0c40*/  LOP3.LUT R84, R73, 0x60, RZ, 0x3c, !PT ;  /* 0x0000006049547812 */ /* 0x000fe200078e3cff */
[----:B------:R-:W-:Y:S01]  /*0c50*/  @!P4 IMAD.IADD R2, R2, 0x1, -R13 ;  /* 0x000000010202c824 */ /* 0x000fe200078e0a0d */
[C---:B------:R-:W-:Y:S01]  /*0c60*/  ISETP.GT.U32.AND P5, PT, R13.reuse, R4, PT ;  /* 0x000000040d00720c */ /* 0x040fe20003fa4070 */
[----:B------:R-:W-:Y:S01]  /*0c70*/  IMAD R6, R13, R3, R10 ;  /* 0x000000030d067224 */ /* 0x000fe200078e020a */
[----:B------:R-:W-:Y:S01]  /*0c80*/  LOP3.LUT R3, R0, 0x7, RZ, 0xc0, !PT ;  /* 0x0000000700037812 */ /* 0x000fe200078ec0ff */
[----:B------:R-:W-:Y:S01]  /*0c90*/  IMAD.MOV R5, RZ, RZ, -R5 ;  /* 0x000000ffff057224 */ /* 0x000fe200078e0a05 */
[----:B------:R-:W-:Y:S01]  /*0ca0*/  LOP3.LUT R85, R73, 0x70, RZ, 0x3c, !PT ;  /* 0x0000007049557812 */ /* 0x000fe200078e3cff */
[----:B------:R-:W-:Y:S01]  /*0cb0*/  IMAD.MOV R7, RZ, RZ, -R7 ;  /* 0x000000ffff077224 */ /* 0x000fe200078e0a07 */
[C---:B------:R-:W-:Y:S01]  /*0cc0*/  ISETP.GT.U32.AND P4, PT, R13.reuse, R6, PT ;  /* 0x000000060d00720c */ /* 0x040fe20003f84070 */
[----:B------:R-:W-:-:S02]  /*0cd0*/  IMAD R5, R13, R5, R8 ;  /* 0x000000050d057224 */ /* 0x000fc400078e0208 */
[----:B------:R-:W-:Y:S02]  /*0ce0*/  IMAD R7, R12, R7, R9 ;  /* 0x000000070c077224 */ /* 0x000fe400078e0209 */
[----:B------:R-:W-:Y:S01]  /*0cf0*/  IMAD.SHL.U32 R9, R0, 0x8, RZ ;  /* 0x0000000800097824 */ /* 0x000fe200078e00ff */
[----:B------:R-:W-:Y:S01]  /*0d00*/  ISETP.GT.U32.AND P6, PT, R13, R5, PT ;  /* 0x000000050d00720c */ /* 0x000fe20003fc4070 */
[--C-:B------:R-:W-:Y:S01]  /*0d10*/  @!P5 IMAD.IADD R4, R4, 0x1, -R13.reuse ;  /* 0x000000010404d824 */ /* 0x100fe200078e0a0d */
[----:B------:R-:W-:Y:S01]  /*0d20*/  ISETP.GT.U32.AND P5, PT, R12, R7, PT ;  /* 0x000000070c00720c */ /* 0x000fe20003fa4070 */
[----:B------:R-:W-:Y:S01]  /*0d30*/  IMAD.SHL.U32 R8, R0, 0x100, RZ ;  /* 0x0000010000087824 */ /* 0x000fe200078e00ff */
[----:B------:R-:W-:Y:S02]  /*0d40*/  LOP3.LUT R10, R9, 0x30, RZ, 0xc0, !PT ;  /* 0x00000030090a7812 */ /* 0x000fe400078ec0ff */
[----:B------:R-:W-:Y:S01]  /*0d50*/  LOP3.LUT R9, R70, 0x10, RZ, 0xc0, !PT ;  /* 0x0000001046097812 */ /* 0x000fe200078ec0ff */
[--C-:B------:R-:W-:Y:S01]  /*0d60*/  @!P4 IMAD.IADD R6, R6, 0x1, -R13.reuse ;  /* 0x000000010606c824 */ /* 0x100fe200078e0a0d */
[----:B------:R-:W-:Y:S01]  /*0d70*/  ISETP.GT.U32.AND P4, PT, R13, R4, PT ;  /* 0x000000040d00720c */ /* 0x000fe20003f84070 */
[----:B------:R-:W-:Y:S01]  /*0d80*/  IMAD R11, R3, 0x40, R10 ;  /* 0x00000040030b7824 */ /* 0x000fe200078e020a */
[----:B------:R-:W-:Y:S01]  /*0d90*/  LOP3.LUT R10, R9, 0xe0, R0, 0xf8, !PT ;  /* 0x000000e0090a7812 */ /* 0x000fe200078ef800 */
[----:B------:R-:W-:Y:S01]  /*0da0*/  IMAD R3, R3, 0x210, RZ ;  /* 0x0000021003037824 */ /* 0x000fe200078e02ff */
[----:B------:R-:W-:Y:S01]  /*0db0*/  LOP3.LUT R8, R8, 0x1000, RZ, 0xc0, !PT ;  /* 0x0000100008087812 */ /* 0x000fe200078ec0ff */
[----:B------:R-:W-:Y:S01]  /*0dc0*/  @!P6 IMAD.IADD R5, R5, 0x1, -R13 ;  /* 0x000000010505e824 */ /* 0x000fe200078e0a0d */
[----:B------:R-:W-:Y:S01]  /*0dd0*/  ISETP.GT.U32.AND P6, PT, R13, R2, PT ;  /* 0x000000020d00720c */ /* 0x000fe20003fc4070 */
[----:B------:R-:W-:Y:S01]  /*0de0*/  @!P5 IMAD.IADD R7, R7, 0x1, -R12 ;  /* 0x000000010707d824 */ /* 0x000fe200078e0a0c */
[----:B------:R-:W-:-:S02]  /*0df0*/  LOP3.LUT R3, R3, R10, RZ, 0x3c, !PT ;  /* 0x0000000a03037212 */ /* 0x000fc400078e3cff */
[----:B------:R-:W-:Y:S02]  /*0e00*/  ISETP.GT.U32.AND P5, PT, R13, R5, PT ;  /* 0x000000050d00720c */ /* 0x000fe40003fa4070 */
[----:B------:R-:W-:Y:S01]  /*0e10*/  LOP3.LUT R70, R11, 0x30, R70, 0x78, !PT ;  /* 0x000000300b467812 */ /* 0x000fe200078e7846 */
[----:B------:R-:W-:Y:S01]  /*0e20*/  @!P4 IMAD.IADD R4, R4, 0x1, -R13 ;  /* 0x000000010404c824 */ /* 0x000fe200078e0a0d */
[----:B------:R-:W-:Y:S01]  /*0e30*/  ISETP.GT.U32.AND P4, PT, R13, R6, PT ;  /* 0x000000060d00720c */ /* 0x000fe20003f84070 */
[----:B------:R-:W-:Y:S01]  /*0e40*/  IMAD.IADD R71, R8, 0x1, R3 ;  /* 0x0000000108477824 */ /* 0x000fe200078e0203 */
[----:B------:R-:W-:Y:S01]  /*0e50*/  LOP3.LUT R3, RZ, c[0x0][0x17c], RZ, 0x33, !PT ;  /* 0x00005f00ff037a12 */ /* 0x000fe200078e33ff */
[----:B------:R-:W-:Y:S02]  /*0e60*/  @!P3 IMAD.MOV R4, RZ, RZ, -R4 ;  /* 0x000000ffff04b224 */ /* 0x000fe400078e0a04 */
[----:B------:R-:W-:Y:S01]  /*0e70*/  @!P6 IMAD.IADD R2, R2, 0x1, -R13 ;  /* 0x000000010202e824 */ /* 0x000fe200078e0a0d */
[----:B------:R-:W-:-:S03]  /*0e80*/  ISETP.GT.U32.AND P6, PT, R12, R7, PT ;  /* 0x000000070c00720c */ /* 0x000fc60003fc4070 */
[----:B------:R-:W-:Y:S01]  /*0e90*/  @!P0 IMAD.MOV R2, RZ, RZ, -R2 ;  /* 0x000000ffff028224 */ /* 0x000fe200078e0a02 */
[----:B------:R-:W-:Y:S01]  /*0ea0*/  ISETP.NE.AND P0, PT, RZ, c[0x0][0x178], PT ;  /* 0x00005e00ff007a0c */ /* 0x000fe20003f05270 */
[--C-:B------:R-:W-:Y:S02]  /*0eb0*/  @!P5 IMAD.IADD R5, R5, 0x1, -R13.reuse ;  /* 0x000000010505d824 */ /* 0x100fe400078e0a0d */
[----:B------:R-:W-:Y:S01]  /*0ec0*/  @!P4 IMAD.IADD R6, R6, 0x1, -R13 ;  /* 0x000000010606c824 */ /* 0x000fe200078e0a0d */
[----:B------:R-:W-:Y:S01]  /*0ed0*/  ISETP.NE.AND P4, PT, RZ, c[0x0][0x17c], PT ;  /* 0x00005f00ff007a0c */ /* 0x000fe20003f85270 */
[----:B------:R-:W-:Y:S02]  /*0ee0*/  @!P2 IMAD.MOV R5, RZ, RZ, -R5 ;  /* 0x000000ffff05a224 */ /* 0x000fe400078e0a05 */
[----:B------:R-:W-:Y:S01]  /*0ef0*/  @!P1 IMAD.MOV R6, RZ, RZ, -R6 ;  /* 0x000000ffff069224 */ /* 0x000fe200078e0a06 */
[----:B------:R-:W-:Y:S01]  /*0f00*/  ISETP.GE.AND P1, PT, R69, RZ, PT ;  /* 0x000000ff4500720c */ /* 0x000fe20003f26270 */
[----:B------:R-:W-:Y:S01]  /*0f10*/  @!P6 IMAD.IADD R7, R7, 0x1, -R12 ;  /* 0x000000010707e824 */ /* 0x000fe200078e0a0c */
[----:B------:R-:W-:-:S02]  /*0f20*/  SEL R79, R3, R2, !P4 ;  /* 0x00000002034f7207 */ /* 0x000fc40006000000 */
[C---:B------:R-:W-:Y:S02]  /*0f30*/  SEL R77, R3.reuse, R4, !P4 ;  /* 0x00000004034d7207 */ /* 0x040fe40006000000 */
[----:B------:R-:W-:Y:S01]  /*0f40*/  SEL R87, R3, R5, !P4 ;  /* 0x0000000503577207 */ /* 0x000fe20006000000 */
[----:B------:R-:W-:Y:S01]  /*0f50*/  IMAD R79, R79, c[0x0][0x190], RZ ;  /* 0x000064004f4f7a24 */ /* 0x000fe200078e02ff */
[----:B------:R-:W-:Y:S01]  /*0f60*/  SEL R81, R3, R6, !P4 ;  /* 0x0000000603517207 */ /* 0x000fe20006000000 */
[----:B------:R-:W-:Y:S02]  /*0f70*/  IMAD R77, R77, c[0x0][0x190], RZ ;  /* 0x000064004d4d7a24 */ /* 0x000fe400078e02ff */
[----:B------:R-:W-:Y:S02]  /*0f80*/  IMAD R87, R87, c[0x0][0x190], RZ ;  /* 0x0000640057577a24 */ /* 0x000fe400078e02ff */
[----:B------:R-:W-:Y:S01]  /*0f90*/  @!P1 IMAD.MOV R7, RZ, RZ, -R7 ;  /* 0x000000ffff079224 */ /* 0x000fe200078e0a07 */
[----:B------:R-:W-:Y:S01]  /*0fa0*/  @!P0 LOP3.LUT R7, RZ, c[0x0][0x178], RZ, 0x33, !PT ;  /* 0x00005e00ff078a12 */ /* 0x000fe200078e33ff */
[----:B------:R-:W-:Y:S01]  /*0fb0*/  IMAD R81, R81, c[0x0][0x190], RZ ;  /* 0x0000640051517a24 */ /* 0x000fe200078e02ff */
[----:B------:R-:W-:-:S03]  /*0fc0*/  LEA R64, P0, R65, c[0x0][0x168], 0x1 ;  /* 0x00005a0041407a11 */ /* 0x000fc600078008ff */
[----:B------:R-:W-:Y:S01]  /*0fd0*/  IMAD R7, R7, c[0x0][0x184], RZ ;  /* 0x0000610007077a24 */ /* 0x000fe200078e02ff */
[----:B------:R-:W-:-:S04]  /*0fe0*/  LEA.HI.X.SX32 R65, R65, c[0x0][0x16c], 0x1, P0 ;  /* 0x00005b0041417a11 */ /* 0x000fc800000f0eff */
[----:B------:R-:W-:-:S04]  /*0ff0*/  LEA R2, P1, R7, c[0x0][0x160], 0x1 ;  /* 0x0000580007027a11 */ /* 0x000fc800078208ff */
[----:B------:R-:W-:Y:S02]  /*1000*/  LEA.HI.X.SX32 R3, R7, c[0x0][0x164], 0x1, P1 ;  /* 0x0000590007037a11 */ /* 0x000fe400008f0eff */
.L_x_1:
[C---:B------:R-:W-:Y:S01]  /*1010*/  ISETP.GT.AND P0, PT, R75.reuse, 0x1, PT ;  /* 0x000000014b00780c */ /* 0x040fe20003f04270 */
[----:B------:R-:W-:Y:S01]  /*1020*/  IMAD.MOV.U32 R11, RZ, RZ, c[0x0][0x188] ;  /* 0x00006200ff0b7624 */ /* 0x000fe200078e00ff */
[----:B------:R-:W-:Y:S01]  /*1030*/  PRMT R63, RZ, 0x7610, R63 ;  /* 0x00007610ff3f7816 */ /* 0x000fe2000000003f */
[----:B------:R-:W-:Y:S01]  /*1040*/  IMAD.U32 R5, RZ, RZ, UR37 ;  /* 0x00000025ff057e24 */ /* 0x000fe2000f8e00ff */
[----:B------:R-:W-:Y:S01]  /*1050*/  ISETP.GT.AND P3, PT, R75, 0x4, PT ;  /* 0x000000044b00780c */ /* 0x000fe20003f64270 */
[----:B------:R-:W-:Y:S01]  /*1060*/  IMAD.WIDE R10, R11, 0x2, R2 ;  /* 0x000000020b0a7825 */ /* 0x000fe200078e0202 */
[C---:B------:R-:W-:Y:S02]  /*1070*/  ISETP.GT.AND P2, PT, R75.reuse, 0x3, PT ;  /* 0x000000034b00780c */ /* 0x040fe40003f44270 */
[----:B------:R-:W-:Y:S01]  /*1080*/  PRMT R17, RZ, 0x7610, R17 ;  /* 0x00007610ff117816 */ /* 0x000fe20000000011 */
[----:B------:R-:W-:Y:S01]  /*1090*/  IMAD.U32 R7, RZ, RZ, UR38 ;  /* 0x00000026ff077e24 */ /* 0x000fe2000f8e00ff */
[----:B------:R-:W-:Y:S01]  /*10a0*/  ISETP.GT.AND P1, PT, R75, 0x2, PT ;  /* 0x000000024b00780c */ /* 0x000fe20003f24270 */
[----:B------:R-:W-:Y:S01]  /*10b0*/  IMAD.WIDE R4, R5, 0x2, R2 ;  /* 0x0000000205047825 */ /* 0x000fe200078e0202 */
[----:B------:R-:W-:Y:S01]  /*10c0*/  PRMT R19, RZ, 0x7610, R19 ;  /* 0x00007610ff137816 */ /* 0x000fe20000000013 */
[----:B------:R0:W2:Y:S01]  /*10d0*/  @P0 LDG.E.U16 R63, [R10.64] ;  /* 0x000000080a3f0981 */ /* 0x0000a2000c1e1500 */
[----:B------:R-:W-:Y:S01]  /*10e0*/  ISETP.GT.AND P0, PT, R75, 0x5, PT ;  /* 0x000000054b00780c */ /* 0x000fe20003f04270 */
[----:B------:R-:W-:Y:S01]  /*10f0*/  IMAD.U32 R49, RZ, RZ, UR36 ;  /* 0x00000024ff317e24 */ /* 0x000fe2000f8e00ff */
[----:B------:R-:W-:Y:S01]  /*1100*/  PRMT R12, RZ, 0x7610, R12 ;  /* 0x00007610ff0c7816 */ /* 0x000fe2000000000c */
[----:B------:R-:W-:Y:S01]  /*1110*/  IMAD.U32 R9, RZ, RZ, UR5 ;  /* 0x00000005ff097e24 */ /* 0x000fe2000f8e00ff */
[----:B------:R1:W3:Y:S01]  /*1120*/  @P3 LDG.E.U16 R17, [R4.64] ;  /* 0x0000000804113981 */ /* 0x0002e2000c1e1500 */
[----:B------:R-:W-:Y:S01]  /*1130*/  IMAD.WIDE R6, R7, 0x2, R2 ;  /* 0x0000000207067825 */ /* 0x000fe200078e0202 */
[----:B------:R-:W-:-:S02]  /*1140*/  ISETP.GT.AND P3, PT, R75, 0x8, PT ;  /* 0x000000084b00780c */ /* 0x000fc40003f64270 */
[----:B------:R-:W-:Y:S01]  /*1150*/  ISETP.GT.AND P4, PT, R75, 0x9, PT ;  /* 0x000000094b00780c */ /* 0x000fe20003f84270 */
[----:B------:R-:W-:Y:S01]  /*1160*/  IMAD.WIDE R48, R49, 0x2, R2 ;  /* 0x0000000231307825 */ /* 0x000fe200078e0202 */
[----:B------:R-:W-:Y:S01]  /*1170*/  PRMT R15, RZ, 0x7610, R15 ;  /* 0x00007610ff0f7816 */ /* 0x000fe2000000000f */
[----:B------:R4:W5:Y:S02]  /*1180*/  @P2 LDG.E.U16 R19, [R6.64] ;  /* 0x0000000806132981 */ /* 0x000964000c1e1500 */
[----:B------:R-:W-:Y:S01]  /*1190*/  IMAD.WIDE R8, R9, 0x2, R2 ;  /* 0x0000000209087825 */ /* 0x000fe200078e0202 */
[C---:B------:R-:W-:Y:S01]  /*11a0*/  ISETP.GT.AND P2, PT, R75.reuse, 0x7, PT ;  /* 0x000000074b00780c */ /* 0x040fe20003f44270 */
[----:B------:R0:W2:Y:S02]  /*11b0*/  @P0 LDG.E.U16 R12, [R48.64] ;  /* 0x00000008300c0981 */ /* 0x0000a4000c1e1500 */
[----:B-1----:R-:W-:Y:S01]  /*11c0*/  IMAD.U32 R5, RZ, RZ, UR32 ;  /* 0x00000020ff057e24 */ /* 0x002fe2000f8e00ff */
[----:B------:R-:W-:Y:S01]  /*11d0*/  ISETP.GT.AND P0, PT, R75, 0xa, PT ;  /* 0x0000000a4b00780c */ /* 0x000fe20003f04270 */
[----:B------:R1:W2:Y:S01]  /*11e0*/  @P1 LDG.E.U16 R15, [R8.64] ;  /* 0x00000008080f1981 */ /* 0x0002a2000c1e1500 */
[----:B----4-:R-:W-:Y:S01]  /*11f0*/  IMAD.U32 R7, RZ, RZ, UR33 ;  /* 0x00000021ff077e24 */ /* 0x010fe2000f8e00ff */
[----:B------:R-:W-:Y:S01]  /*1200*/  PRMT R18, RZ, 0x7610, R18 ;  /* 0x00007610ff127816 */ /* 0x000fe20000000012 */
[----:B------:R-:W-:Y:S01]  /*1210*/  IMAD.WIDE R4, R5, 0x2, R2 ;  /* 0x0000000205047825 */ /* 0x000fe200078e0202 */
[----:B------:R-:W-:-:S03]  /*1220*/  PRMT R61, RZ, 0x7610, R61 ;  /* 0x00007610ff3d7816 */ /* 0x000fc6000000003d */
[----:B------:R-:W-:Y:S01]  /*1230*/  IMAD.WIDE R6, R7, 0x2, R2 ;  /* 0x0000000207067825 */ /* 0x000fe200078e0202 */
[----:B------:R-:W-:Y:S02]  /*1240*/  PRMT R14, RZ, 0x7610, R14 ;  /* 0x00007610ff0e7816 */ /* 0x000fe4000000000e */
[----:B------:R4:W2:Y:S01]  /*1250*/  @P4 LDG.E.U16 R61, [R4.64] ;  /* 0x00000008043d4981 */ /* 0x0008a2000c1e1500 */
[----:B-1----:R-:W-:Y:S02]  /*1260*/  IMAD.U32 R9, RZ, RZ, UR34 ;  /* 0x00000022ff097e24 */ /* 0x002fe4000f8e00ff */
[----:B------:R-:W-:Y:S01]  /*1270*/  IMAD.U32 R93, RZ, RZ, UR31 ;  /* 0x0000001fff5d7e24 */ /* 0x000fe2000f8e00ff */
[----:B------:R1:W2:Y:S01]  /*1280*/  @P3 LDG.E.U16 R18, [R6.64] ;  /* 0x0000000806123981 */ /* 0x0002a2000c1e1500 */
[----:B------:R-:W-:Y:S01]  /*1290*/  IMAD.WIDE R8, R9, 0x2, R2 ;  /* 0x0000000209087825 */ /* 0x000fe200078e0202 */
[----:B------:R-:W-:Y:S02]  /*12a0*/  PRMT R13, RZ, 0x7610, R13 ;  /* 0x00007610ff0d7816 */ /* 0x000fe4000000000d */
[----:B------:R-:W-:Y:S01]  /*12b0*/  ISETP.GT.AND P3, PT, R75, 0xd, PT ;  /* 0x0000000d4b00780c */ /* 0x000fe20003f64270 */
[----:B----4-:R-:W-:Y:S01]  /*12c0*/  IMAD.WIDE R4, R93, 0x2, R2 ;  /* 0x000000025d047825 */ /* 0x010fe200078e0202 */
[----:B------:R4:W2:Y:S01]  /*12d0*/  @P2 LDG.E.U16 R14, [R8.64] ;  /* 0x00000008080e2981 */ /* 0x0008a2000c1e1500 */
[----:B------:R-:W-:-:S03]  /*12e0*/  PRMT R16, RZ, 0x7610, R16 ;  /* 0x00007610ff107816 */ /* 0x000fc60000000010 */
[----:B------:R0:W2:Y:S01]  /*12f0*/  @P0 LDG.E.U16 R13, [R4.64] ;  /* 0x00000008040d0981 */ /* 0x0000a2000c1e1500 */
[C---:B------:R-:W-:Y:S01]  /*1300*/  ISETP.GT.AND P0, PT, R75.reuse, 0xf, PT ;  /* 0x0000000f4b00780c */ /* 0x040fe20003f04270 */
[----:B----4-:R-:W-:Y:S01]  /*1310*/  IMAD.U32 R9, RZ, RZ, UR28 ;  /* 0x0000001cff097e24 */ /* 0x010fe2000f8e00ff */
[----:B------:R-:W-:Y:S01]  /*1320*/  ISETP.GT.AND P2, PT, R75, 0xc, PT ;  /* 0x0000000c4b00780c */ /* 0x000fe20003f44270 */
[----:B------:R-:W-:Y:S02]  /*1330*/  IMAD.U32 R93, RZ, RZ, UR26 ;  /* 0x0000001aff5d7e24 */ /* 0x000fe4000f8e00ff */
[----:B------:R-:W-:Y:S01]  /*1340*/  IMAD.WIDE R8, R9, 0x2, R2 ;  /* 0x0000000209087825 */ /* 0x000fe200078e0202 */
[----:B------:R-:W-:Y:S02]  /*1350*/  ISETP.GT.AND P1, PT, R75, 0x6, PT ;  /* 0x000000064b00780c */ /* 0x000fe40003f24270 */
[----:B0-----:R-:W-:Y:S01]  /*1360*/  PRMT R48, RZ, 0x7610, R48 ;  /* 0x00007610ff307816 */ /* 0x001fe20000000030 */
[----:B------:R-:W-:Y:S01]  /*1370*/  IMAD.U32 R89, RZ, RZ, UR29 ;  /* 0x0000001dff597e24 */ /* 0x000fe2000f8e00ff */
[----:B------:R0:W4:Y:S01]  /*1380*/  @P3 LDG.E.U16 R16, [R8.64] ;  /* 0x0000000808103981 */ /* 0x000122000c1e1500 */
[----:B------:R-:W-:Y:S01]  /*1390*/  IMAD.U32 R11, RZ, RZ, UR35 ;  /* 0x00000023ff0b7e24 */ /* 0x000fe2000f8e00ff */
[----:B------:R-:W-:Y:S01]  /*13a0*/  PRMT R49, RZ, 0x7610, R49 ;  /* 0x00007610ff317816 */ /* 0x000fe20000000031 */
[----:B------:R-:W-:Y:S01]  /*13b0*/  IMAD.WIDE R88, R89, 0x2, R2 ;  /* 0x0000000259587825 */ /* 0x000fe200078e0202 */
[----:B------:R-:W-:-:S03]  /*13c0*/  PRMT R55, RZ, 0x7610, R55 ;  /* 0x00007610ff377816 */ /* 0x000fc60000000037 */
[--C-:B0-----:R-:W-:Y:S01]  /*13d0*/  IMAD.WIDE R8, R93, 0x2, R2.reuse ;  /* 0x000000025d087825 */ /* 0x101fe200078e0202 */
[----:B------:R0:W2:Y:S04]  /*13e0*/  @P2 LDG.E.U16 R49, [R88.64] ;  /* 0x0000000858312981 */ /* 0x0000a8000c1e1500 */
[----:B------:R0:W2:Y:S01]  /*13f0*/  @P0 LDG.E.U16 R48, [R8.64] ;  /* 0x0000000808300981 */ /* 0x0000a2000c1e1500 */
[----:B------:R-:W-:Y:S01]  /*1400*/  ISETP.GT.AND P0, PT, R75, 0x13, PT ;  /* 0x000000134b00780c */ /* 0x000fe20003f04270 */
[----:B------:R-:W-:Y:S01]  /*1410*/  IMAD.WIDE R10, R11, 0x2, R2 ;  /* 0x000000020b0a7825 */ /* 0x000fe200078e0202 */
[----:B------:R-:W-:-:S03]  /*1420*/  ISETP.GT.AND P2, PT, R75, 0x11, PT ;  /* 0x000000114b00780c */ /* 0x000fc60003f44270 */
[----:B------:R-:W-:Y:S01]  /*1430*/  IMAD.U32 R99, RZ, RZ, UR22 ;  /* 0x00000016ff637e24 */ /* 0x000fe2000f8e00ff */
[----:B------:R1:W2:Y:S01]  /*1440*/  @P1 LDG.E.U16 R55, [R10.64] ;  /* 0x000000080a371981 */ /* 0x0002a2000c1e1500 */
[----:B------:R-:W-:Y:S01]  /*1450*/  ISETP.GT.AND P1, PT, R75, 0xb, PT ;  /* 0x0000000b4b00780c */ /* 0x000fe20003f24270 */
[----:B------:R-:W-:Y:S01]  /*1460*/  IMAD.U32 R5, RZ, RZ, UR24 ;  /* 0x00000018ff057e24 */ /* 0x000fe2000f8e00ff */
[----:B------:R-:W-:Y:S01]  /*1470*/  PRMT R95, RZ, 0x7610, R95 ;  /* 0x00007610ff5f7816 */ /* 0x000fe2000000005f */
[----:B0-----:R-:W-:Y:S01]  /*1480*/  IMAD.WIDE R8, R99, 0x2, R2 ;  /* 0x0000000263087825 */ /* 0x001fe200078e0202 */
[----:B------:R-:W-:-:S03]  /*1490*/  PRMT R89, RZ, 0x7610, R89 ;  /* 0x00007610ff597816 */ /* 0x000fc60000000059 */
[----:B------:R-:W-:Y:S01]  /*14a0*/  IMAD.U32 R91, RZ, RZ, UR30 ;  /* 0x0000001eff5b7e24 */ /* 0x000fe2000f8e00ff */
[----:B------:R0:W2:Y:S01]  /*14b0*/  @P0 LDG.E.U16 R95, [R8.64] ;  /* 0x00000008085f0981 */ /* 0x0000a2000c1e1500 */
[----:B------:R-:W-:Y:S01]  /*14c0*/  IMAD.WIDE R4, R5, 0x2, R2 ;  /* 0x0000000205047825 */ /* 0x000fe200078e0202 */
[----:B------:R-:W-:Y:S02]  /*14d0*/  PRMT R51, RZ, 0x7610, R51 ;  /* 0x00007610ff337816 */ /* 0x000fe40000000033 */
[----:B------:R-:W-:Y:S01]  /*14e0*/  ISETP.GT.AND P0, PT, R75, 0x17, PT ;  /* 0x000000174b00780c */ /* 0x000fe20003f04270 */
[----:B-1----:R-:W-:Y:S01]  /*14f0*/  IMAD.WIDE R6, R91, 0x2, R2 ;  /* 0x000000025b067825 */ /* 0x002fe200078e0202 */
[----:B------:R1:W2:Y:S01]  /*1500*/  @P2 LDG.E.U16 R89, [R4.64] ;  /* 0x0000000804592981 */ /* 0x0002a2000c1e1500 */
[C---:B------:R-:W-:Y:S02]  /*1510*/  ISETP.GT.AND P3, PT, R75.reuse, 0x12, PT ;  /* 0x000000124b00780c */ /* 0x040fe40003f64270 */
[C---:B------:R-:W-:Y:S01]  /*1520*/  ISETP.GT.AND P2, PT, R75.reuse, 0x15, PT ;  /* 0x000000154b00780c */ /* 0x040fe20003f44270 */
[----:B------:R-:W-:Y:S01]  /*1530*/  IMAD.U32 R99, RZ, RZ, UR18 ;  /* 0x00000012ff637e24 */ /* 0x000fe2000f8e00ff */
[----:B------:R0:W2:Y:S01]  /*1540*/  @P1 LDG.E.U16 R51, [R6.64] ;  /* 0x0000000806331981 */ /* 0x0000a2000c1e1500 */
[----:B------:R-:W-:Y:S01]  /*1550*/  IMAD.U32 R91, RZ, RZ, UR25 ;  /* 0x00000019ff5b7e24 */ /* 0x000fe2000f8e00ff */
[----:B------:R-:W-:Y:S01]  /*1560*/  ISETP.GT.AND P1, PT, R75, 0x10, PT ;  /* 0x000000104b00780c */ /* 0x000fe20003f24270 */
[----:B------:R-:W-:Y:S01]  /*1570*/  IMAD.U32 R97, RZ, RZ, UR23 ;  /* 0x00000017ff617e24 */ /* 0x000fe2000f8e00ff */
[----:B------:R-:W-:Y:S01]  /*1580*/  PRMT R60, RZ, 0x7610, R60 ;  /* 0x00007610ff3c7816 */ /* 0x000fe2000000003c */
[----:B-1----:R-:W-:-:S02]  /*1590*/  IMAD.U32 R5, RZ, RZ, UR20 ;  /* 0x00000014ff057e24 */ /* 0x002fc4000f8e00ff */
[----:B0-----:R-:W-:Y:S01]  /*15a0*/  IMAD.WIDE R8, R99, 0x2, R2 ;  /* 0x0000000263087825 */ /* 0x001fe200078e0202 */
[----:B------:R-:W-:Y:S02]  /*15b0*/  ISETP.GT.AND P4, PT, R75, 0xe, PT ;  /* 0x0000000e4b00780c */ /* 0x000fe40003f84270 */
[----:B------:R-:W-:Y:S01]  /*15c0*/  PRMT R50, RZ, 0x7610, R50 ;  /* 0x00007610ff327816 */ /* 0x000fe20000000032 */
[----:B------:R-:W-:Y:S01]  /*15d0*/  IMAD.WIDE R6, R91, 0x2, R2 ;  /* 0x000000025b067825 */ /* 0x000fe200078e0202 */
[----:B------:R-:W-:Y:S01]  /*15e0*/  PRMT R91, RZ, 0x7610, R91 ;  /* 0x00007610ff5b7816 */ /* 0x000fe2000000005b */
[----:B------:R0:W2:Y:S02]  /*15f0*/  @P0 LDG.E.U16 R60, [R8.64] ;  /* 0x00000008083c0981 */ /* 0x0000a4000c1e1500 */
[----:B------:R-:W-:Y:S01]  /*1600*/  IMAD.WIDE R96, R97, 0x2, R2 ;  /* 0x0000000261607825 */ /* 0x000fe200078e0202 */
[----:B------:R-:W-:-:S03]  /*1610*/  PRMT R52, RZ, 0x7610, R52 ;  /* 0x00007610ff347816 */ /* 0x000fc60000000034 */
[----:B------:R-:W-:Y:S01]  /*1620*/  IMAD.WIDE R4, R5, 0x2, R2 ;  /* 0x0000000205047825 */ /* 0x000fe200078e0202 */
[C---:B------:R-:W-:Y:S01]  /*1630*/  ISETP.GT.AND P0, PT, R75.reuse, 0x19, PT ;  /* 0x000000194b00780c */ /* 0x040fe20003f04270 */
[----:B------:R1:W2:Y:S02]  /*1640*/  @P3 LDG.E.U16 R91, [R96.64] ;  /* 0x00000008605b3981 */ /* 0x0002a4000c1e1500 */
[----:B------:R-:W-:Y:S01]  /*1650*/  IMAD.U32 R11, RZ, RZ, UR27 ;  /* 0x0000001bff0b7e24 */ /* 0x000fe2000f8e00ff */
[----:B------:R-:W-:Y:S01]  /*1660*/  PRMT R53, RZ, 0x7610, R53 ;  /* 0x00007610ff357816 */ /* 0x000fe20000000035 */
[----:B------:R0:W2:Y:S01]  /*1670*/  @P2 LDG.E.U16 R50, [R4.64] ;  /* 0x0000000804322981 */ /* 0x0000a2000c1e1500 */
[----:B------:R-:W-:Y:S01]  /*1680*/  ISETP.GT.AND P3, PT, R75, 0x16, PT ;  /* 0x000000164b00780c */ /* 0x000fe20003f64270 */
[----:B------:R-:W-:Y:S01]  /*1690*/  IMAD.WIDE R10, R11, 0x2, R2 ;  /* 0x000000020b0a7825 */ /* 0x000fe200078e0202 */
[----:B------:R-:W-:Y:S01]  /*16a0*/  PRMT R99, RZ, 0x7610, R99 ;  /* 0x00007610ff637816 */ /* 0x000fe20000000063 */
[----:B------:R0:W2:Y:S01]  /*16b0*/  @P1 LDG.E.U16 R52, [R6.64] ;  /* 0x0000000806341981 */ /* 0x0000a2000c1e1500 */
[----:B------:R-:W-:-:S02]  /*16c0*/  ISETP.GT.AND P1, PT, R75, 0x14, PT ;  /* 0x000000144b00780c */ /* 0x000fc40003f24270 */
[----:B-1----:R-:W-:Y:S01]  /*16d0*/  PRMT R97, RZ, 0x7610, R97 ;  /* 0x00007610ff617816 */ /* 0x002fe20000000061 */
[----:B------:R1:W2:Y:S01]  /*16e0*/  @P4 LDG.E.U16 R53, [R10.64] ;  /* 0x000000080a354981 */ /* 0x0002a2000c1e1500 */
[----:B0-----:R-:W-:Y:S02]  /*16f0*/  IMAD.U32 R5, RZ, RZ, UR16 ;  /* 0x00000010ff057e24 */ /* 0x001fe4000f8e00ff */
[----:B------:R-:W-:Y:S02]  /*1700*/  IMAD.U32 R7, RZ, RZ, UR19 ;  /* 0x00000013ff077e24 */ /* 0x000fe4000f8e00ff */
[----:B------:R-:W-:Y:S01]  /*1710*/  IMAD.WIDE R4, R5, 0x2, R2 ;  /* 0x0000000205047825 */ /* 0x000fe200078e0202 */
[----:B------:R-:W-:-:S03]  /*1720*/  PRMT R93, RZ, 0x7610, R93 ;  /* 0x00007610ff5d7816 */ /* 0x000fc6000000005d */
[----:B-1----:R-:W-:Y:S01]  /*1730*/  IMAD.U32 R11, RZ, RZ, UR21 ;  /* 0x00000015ff0b7e24 */ /* 0x002fe2000f8e00ff */
[----:B------:R0:W2:Y:S01]  /*1740*/  @P0 LDG.E.U16 R99, [R4.64] ;  /* 0x0000000804630981 */ /* 0x0000a2000c1e1500 */
[----:B------:R-:W-:Y:S01]  /*1750*/  IMAD.WIDE R6, R7, 0x2, R2 ;  /* 0x0000000207067825 */ /* 0x000fe200078e0202 */
[----:B------:R-:W-:-:S03]  /*1760*/  ISETP.GT.AND P0, PT, R75, 0x1a, PT ;  /* 0x0000001a4b00780c */ /* 0x000fc60003f04270 */
[----:B------:R-:W-:Y:S01]  /*1770*/  IMAD.WIDE R10, R11, 0x2, R2 ;  /* 0x000000020b0a7825 */ /* 0x000fe200078e0202 */
[----:B------:R1:W2:Y:S01]  /*1780*/  @P3 LDG.E.U16 R97, [R6.64] ;  /* 0x0000000806613981 */ /* 0x0002a2000c1e1500 */
[----:B------:R-:W-:-:S03]  /*1790*/  PRMT R101, RZ, 0x7610, R101 ;  /* 0x00007610ff657816 */ /* 0x000fc60000000065 */
[----:B------:R0:W2:Y:S01]  /*17a0*/  @P1 LDG.E.U16 R93, [R10.64] ;  /* 0x000000080a5d1981 */ /* 0x0000a2000c1e1500 */
[----:B------:R-:W-:Y:S01]  /*17b0*/  ISETP.GT.AND P1, PT, R75, 0x18, PT ;  /* 0x000000184b00780c */ /* 0x000fe20003f24270 */
[----:B-1----:R-:W-:-:S04]  /*17c0*/  IMAD.U32 R7, RZ, RZ, UR15 ;  /* 0x0000000fff077e24 */ /* 0x002fc8000f8e00ff */
[----:B------:R-:W-:Y:S01]  /*17d0*/  IMAD.WIDE R6, R7, 0x2, R2 ;  /* 0x0000000207067825 */ /* 0x000fe200078e0202 */
[----:B------:R-:W-:-:S03]  /*17e0*/  PRMT R54, RZ, 0x7610, R54 ;  /* 0x00007610ff367816 */ /* 0x000fc60000000036 */
[----:B0-----:R-:W-:Y:S01]  /*17f0*/  IMAD.U32 R11, RZ, RZ, UR17 ;  /* 0x00000011ff0b7e24 */ /* 0x001fe2000f8e00ff */
[----:B------:R0:W2:Y:S01]  /*1800*/  @P0 LDG.E.U16 R101, [R6.64] ;  /* 0x0000000806650981 */ /* 0x0000a2000c1e1500 */
[----:B------:R-:W-:Y:S02]  /*1810*/  ISETP.GT.AND P0, PT, R75, 0x1b, PT ;  /* 0x0000001b4b00780c */ /* 0x000fe40003f04270 */
[----:B------:R-:W-:-:S04]  /*1820*/  IMAD.WIDE R10, R11, 0x2, R2 ;  /* 0x000000020b0a7825 */ /* 0x000fc800078e0202 */
[----:B------:R-:W-:Y:S01]  /*1830*/  IMAD.U32 R9, RZ, RZ, UR14 ;  /* 0x0000000eff097e24 */ /* 0x000fe2000f8e00ff */
[----:B------:R1:W2:Y:S03]  /*1840*/  @P1 LDG.E.U16 R54, [R10.64] ;  /* 0x000000080a361981 */ /* 0x0002a6000c1e1500 */
[----:B------:R-:W-:Y:S01]  /*1850*/  IMAD.WIDE R8, R9, 0x2, R2 ;  /* 0x0000000209087825 */ /* 0x000fe200078e0202 */
[----:B-1----:R-:W-:-:S03]  /*1860*/  PRMT R11, RZ, 0x7610, R11 ;  /* 0x00007610ff0b7816 */ /* 0x002fc6000000000b */
[----:B------:R-:W-:-:S03]  /*1870*/  IMAD.U32 R5, RZ, RZ, UR13 ;  /* 0x0000000dff057e24 */ /* 0x000fc6000f8e00ff */
[----:B------:R1:W2:Y:S01]  /*1880*/  @P0 LDG.E.U16 R11, [R8.64] ;  /* 0x00000008080b0981 */ /* 0x0002a2000c1e1500 */
[----:B------:R-:W-:Y:S01]  /*1890*/  ISETP.GT.AND P0, PT, R75, 0x1c, PT ;  /* 0x0000001c4b00780c */ /* 0x000fe20003f04270 */
[----:B------:R-:W-:Y:S01]  /*18a0*/  IMAD.WIDE R4, R5, 0x2, R2 ;  /* 0x0000000205047825 */ /* 0x000fe200078e0202 */
[----:B------:R-:W-:-:S03]  /*18b0*/  PRMT R103, RZ, 0x7610, R103 ;  /* 0x00007610ff677816 */ /* 0x000fc60000000067 */
[----:B0-----:R-:W-:-:S08]  /*18c0*/  IMAD.U32 R7, RZ, RZ, UR12 ;  /* 0x0000000cff077e24 */ /* 0x001fd0000f8e00ff */
[----:B------:R0:W2:Y:S01]  /*18d0*/  @P0 LDG.E.U16 R103, [R4.64] ;  /* 0x0000000804670981 */ /* 0x0000a2000c1e1500 */
[----:B------:R-:W-:Y:S01]  /*18e0*/  ISETP.GT.AND P0, PT, R75, 0x1d, PT ;  /* 0x0000001d4b00780c */ /* 0x000fe20003f04270 */
[----:B------:R-:W-:Y:S01]  /*18f0*/  IMAD.WIDE R6, R7, 0x2, R2 ;  /* 0x0000000207067825 */ /* 0x000fe200078e0202 */
[----:B------:R-:W-:-:S03]  /*1900*/  PRMT R10, RZ, 0x7610, R10 ;  /* 0x00007610ff0a7816 */ /* 0x000fc6000000000a */
[----:B-1----:R-:W-:-:S08]  /*1910*/  IMAD.U32 R9, RZ, RZ, UR11 ;  /* 0x0000000bff097e24 */ /* 0x002fd0000f8e00ff */
        /* <DEDUP_REMOVED lines=8> */
[----:B------:R-:W-:Y:S02]  /*19a0*/  PRMT R62, RZ, 0x7610, R62 ;  /* 0x00007610ff3e7816 */ /* 0x000fe4000000003e */
[----:B-1----:R-:W-:-:S09]  /*19b0*/  PRMT R6, RZ, 0x7610, R6 ;  /* 0x00007610ff067816 */ /* 0x002fd20000000006 */
[----:B------:R1:W2:Y:S01]  /*19c0*/  @P0 LDG.E.U16 R62, [R4.64] ;  /* 0x00000008043e0981 */ /* 0x0002a2000c1e1500 */
[----:B------:R-:W-:-:S13]  /*19d0*/  ISETP.GT.AND P0, PT, R75, RZ, PT ;  /* 0x000000ff4b00720c */ /* 0x000fda0003f04270 */
[----:B------:R-:W2:Y:S04]  /*19e0*/  @P0 LDG.E.U16 R6, [R2.64] ;  /* 0x0000000802060981 */ /* 0x000ea8000c1e1500 */
[----:B------:R-:W-:Y:S01]  /*19f0*/  BAR.SYNC.DEFER_BLOCKING 0x0 ;  /* 0x0000000000007b1d */ /* 0x000fe20000010000 */
[----:B------:R-:W-:Y:S01]  /*1a00*/  ISETP.GE.AND P0, PT, R72, R75, PT ;  /* 0x0000004b4800720c */ /* 0x000fe20003f06270 */
[----:B-1----:R-:W-:Y:S01]  /*1a10*/  IMAD.WIDE R4, R81, 0x2, R64 ;  /* 0x0000000251047825 */ /* 0x002fe200078e0240 */
[----:B------:R-:W-:Y:S02]  /*1a20*/  PRMT R107, RZ, 0x7610, R107 ;  /* 0x00007610ff6b7816 */ /* 0x000fe4000000006b */
[----:B------:R-:W-:Y:S01]  /*1a30*/  PRMT R109, RZ, 0x7610, R109 ;  /* 0x00007610ff6d7816 */ /* 0x000fe2000000006d */
[----:B0-----:R-:W-:Y:S01]  /*1a40*/  IMAD.WIDE R8, R77, 0x2, R64 ;  /* 0x000000024d087825 */ /* 0x001fe200078e0240 */
[----:B------:R-:W-:-:S02]  /*1a50*/  PRMT R111, RZ, 0x7610, R111 ;  /* 0x00007610ff6f7816 */ /* 0x000fc4000000006f */
[----:B------:R-:W-:-:S05]  /*1a60*/  PRMT R113, RZ, 0x7610, R113 ;  /* 0x00007610ff717816 */ /* 0x000fca0000000071 */
[----:B------:R0:W3:Y:S04]  /*1a70*/  @!P0 LDG.E.U16 R107, [R4.64] ;  /* 0x00000008046b8981 */ /* 0x0000e8000c1e1500 */
[----:B------:R-:W3:Y:S01]  /*1a80*/  @!P0 LDG.E.U16 R111, [R8.64] ;  /* 0x00000008086f8981 */ /* 0x000ee2000c1e1500 */
[----:B0-----:R-:W-:-:S05]  /*1a90*/  IMAD.WIDE R4, R79, 0x2, R64 ;  /* 0x000000024f047825 */ /* 0x001fca00078e0240 */
[----:B------:R-:W3:Y:S04]  /*1aa0*/  @!P0 LDG.E.U16 R113, [R4.64] ;  /* 0x0000000804718981 */ /* 0x000ee8000c1e1500 */
[----:B--2---:R0:W-:Y:S02]  /*1ab0*/  STS.U16 [R73], R6 ;  /* 0x0000000649007388 */ /* 0x0041e40000000400 */
[----:B0-----:R-:W-:-:S05]  /*1ac0*/  IMAD.WIDE R6, R87, 0x2, R64 ;  /* 0x0000000257067825 */ /* 0x001fca00078e0240 */
[----:B------:R-:W2:Y:S04]  /*1ad0*/  @!P0 LDG.E.U16 R109, [R6.64] ;  /* 0x00000008066d8981 */ /* 0x000ea8000c1e1500 */
[----:B------:R-:W-:Y:S04]  /*1ae0*/  STS.U16 [R73+0x1000], R18 ;  /* 0x0010001249007388 */ /* 0x000fe80000000400 */
        /* <DEDUP_REMOVED lines=10> */
[----:B-----5:R-:W-:Y:S04]  /*1b90*/  STS.U16 [R80+0x600], R19 ;  /* 0x0006001350007388 */ /* 0x020fe80000000400 */
[----:B------:R-:W-:Y:S04]  /*1ba0*/  STS.U16 [R80+0x1600], R51 ;  /* 0x0016003350007388 */ /* 0x000fe80000000400 */
[----:B------:R-:W-:Y:S04]  /*1bb0*/  STS.U16 [R80+0x2600], R95 ;  /* 0x0026005f50007388 */ /* 0x000fe80000000400 */
[----:B------:R-:W-:Y:S04]  /*1bc0*/  STS.U16 [R80+0x3600], R11 ;  /* 0x0036000b50007388 */ /* 0x000fe80000000400 */
[----:B---3--:R-:W-:Y:S04]  /*1bd0*/  STS.U16 [R82+0x800], R17 ;  /* 0x0008001152007388 */ /* 0x008fe80000000400 */
[----:B------:R-:W-:Y:S04]  /*1be0*/  STS.U16 [R82+0x1800], R49 ;  /* 0x0018003152007388 */ /* 0x000fe80000000400 */
[----:B------:R-:W-:Y:S04]  /*1bf0*/  STS.U16 [R82+0x2800], R93 ;  /* 0x0028005d52007388 */ /* 0x000fe80000000400 */
[----:B------:R-:W-:Y:S04]  /*1c00*/  STS.U16 [R82+0x3800], R103 ;  /* 0x0038006752007388 */ /* 0x000fe80000000400 */
[----:B------:R-:W-:Y:S04]  /*1c10*/  STS.U16 [R83+0xa00], R12 ;  /* 0x000a000c53007388 */ /* 0x000fe80000000400 */
[----:B----4-:R-:W-:Y:S04]  /*1c20*/  STS.U16 [R83+0x1a00], R16 ;  /* 0x001a001053007388 */ /* 0x010fe80000000400 */
        /* <DEDUP_REMOVED lines=12> */
[----:B------:R-:W-:Y:S01]  /*1cf0*/  STS.U16 [R74+0x4600], R113 ;  /* 0x004600714a007388 */ /* 0x000fe20000000400 */
[----:B------:R-:W-:-:S06]  /*1d00*/  UIADD3 UR4, UR4, -0x1, URZ ;  /* 0xffffffff04047890 */ /* 0x000fcc000fffe03f */
[----:B------:R-:W-:Y:S02]  /*1d10*/  ISETP.NE.U32.AND P0, PT, RZ, UR4, PT ;  /* 0x00000004ff007c0c */ /* 0x000fe4000bf05070 */
[----:B------:R-:W-:Y:S01]  /*1d20*/  IADD3 R75, R75, -0x20, RZ ;  /* 0xffffffe04b4b7810 */ /* 0x000fe20007ffe0ff */
[----:B--2---:R-:W-:Y:S04]  /*1d30*/  STS.U16 [R74+0x4200], R109 ;  /* 0x0042006d4a007388 */ /* 0x004fe80000000400 */
[----:B------:R-:W-:Y:S06]  /*1d40*/  BAR.SYNC.DEFER_BLOCKING 0x0 ;  /* 0x0000000000007b1d */ /* 0x000fec0000010000 */
[----:B------:R-:W-:Y:S04]  /*1d50*/  LDSM.16.MT88.4 R52, [R71] ;  /* 0x000000004734783b */ /* 0x000fe80000004200 */
[----:B------:R-:W0:Y:S04]  /*1d60*/  LDSM.16.M88.4 R4, [R70+0x4000] ;  /* 0x004000004604783b */ /* 0x000e280000000200 */
[----:B------:R-:W1:Y:S04]  /*1d70*/  LDSM.16.M88.4 R8, [R70+0x4200] ;  /* 0x004200004608783b */ /* 0x000e680000000200 */
[----:B------:R-:W2:Y:S04]  /*1d80*/  LDSM.16.M88.4 R12, [R70+0x4400] ;  /* 0x00440000460c783b */ /* 0x000ea80000000200 */
[----:B------:R-:W3:Y:S04]  /*1d90*/  LDSM.16.M88.4 R16, [R70+0x4600] ;  /* 0x004600004610783b */ /* 0x000ee80000000200 */
[----:B------:R-:W4:Y:S04]  /*1da0*/  LDSM.16.MT88.4 R48, [R71+0x100] ;  /* 0x000100004730783b */ /* 0x000f280000004200 */
[----:B------:R-:W5:Y:S01]  /*1db0*/  LDSM.16.MT88.4 R60, [R71+0x2000] ;  /* 0x00200000473c783b */ /* 0x000f620000004200 */
[C---:B0-----:R-:W-:Y:S08]  /*1dc0*/  HMMA.16816.F32 R20, R52.reuse, R4, R20 ;  /* 0x000000043414723c */ /* 0x041ff00000001814 */
[C---:B-1----:R-:W-:Y:S08]  /*1dd0*/  HMMA.16816.F32 R24, R52.reuse, R8, R24 ;  /* 0x000000083418723c */ /* 0x042ff00000001818 */
[C---:B--2---:R-:W-:Y:S08]  /*1de0*/  HMMA.16816.F32 R28, R52.reuse, R12, R28 ;  /* 0x0000000c341c723c */ /* 0x044ff0000000181c */
[----:B---3--:R-:W-:Y:S01]  /*1df0*/  HMMA.16816.F32 R56, R52, R16, R56 ;  /* 0x000000103438723c */ /* 0x008fe20000001838 */
[----:B------:R-:W0:Y:S07]  /*1e00*/  LDSM.16.MT88.4 R52, [R71+0x2100] ;  /* 0x002100004734783b */ /* 0x000e2e0000004200 */
[C---:B----4-:R-:W-:Y:S08]  /*1e10*/  HMMA.16816.F32 R32, R48.reuse, R4, R32 ;  /* 0x000000043020723c */ /* 0x050ff00000001820 */
[C---:B------:R-:W-:Y:S08]  /*1e20*/  HMMA.16816.F32 R36, R48.reuse, R8, R36 ;  /* 0x000000083024723c */ /* 0x040ff00000001824 */
[C---:B------:R-:W-:Y:S08]  /*1e30*/  HMMA.16816.F32 R40, R48.reuse, R12, R40 ;  /* 0x0000000c3028723c */ /* 0x040ff00000001828 */
[----:B------:R-:W-:Y:S01]  /*1e40*/  HMMA.16816.F32 R44, R48, R16, R44 ;  /* 0x00000010302c723c */ /* 0x000fe2000000182c */
[----:B------:R-:W-:-:S07]  /*1e50*/  IMAD.U32 R5, RZ, RZ, UR7 ;  /* 0x00000007ff057e24 */ /* 0x000fce000f8e00ff */
[----:B-----5:R-:W-:Y:S01]  /*1e60*/  HMMA.16816.F32 R20, R60, R6, R20 ;  /* 0x000000063c14723c */ /* 0x020fe20000001814 */
[----:B------:R-:W-:-:S07]  /*1e70*/  IMAD.WIDE R64, R5, 0x2, R64 ;  /* 0x0000000205407825 */ /* 0x000fce00078e0240 */
[----:B0-----:R-:W-:Y:S07]  /*1e80*/  HMMA.16816.F32 R32, R52, R6, R32 ;  /* 0x000000063420723c */ /* 0x001fee0000001820 */
[----:B------:R-:W-:Y:S01]  /*1e90*/  IMAD.U32 R7, RZ, RZ, UR39 ;  /* 0x00000027ff077e24 */ /* 0x000fe2000f8e00ff */
[----:B------:R-:W-:Y:S03]  /*1ea0*/  HMMA.16816.F32 R24, R60, R10, R24 ;  /* 0x0000000a3c18723c */ /* 0x000fe60000001818 */
[----:B------:R-:W-:-:S05]  /*1eb0*/  IMAD.WIDE R2, R7, 0x2, R2 ;  /* 0x0000000207027825 */ /* 0x000fca00078e0202 */
[C---:B------:R-:W-:Y:S08]  /*1ec0*/  HMMA.16816.F32 R28, R60.reuse, R14, R28 ;  /* 0x0000000e3c1c723c */ /* 0x040ff0000000181c */
[----:B------:R-:W-:Y:S08]  /*1ed0*/  HMMA.16816.F32 R56, R60, R18, R56 ;  /* 0x000000123c38723c */ /* 0x000ff00000001838 */
[C---:B------:R-:W-:Y:S08]  /*1ee0*/  HMMA.16816.F32 R36, R52.reuse, R10, R36 ;  /* 0x0000000a3424723c */ /* 0x040ff00000001824 */
[C---:B------:R-:W-:Y:S08]  /*1ef0*/  HMMA.16816.F32 R40, R52.reuse, R14, R40 ;  /* 0x0000000e3428723c */ /* 0x040ff00000001828 */
[----:B------:R-:W-:Y:S01]  /*1f00*/  HMMA.16816.F32 R44, R52, R18, R44 ;  /* 0x00000012342c723c */ /* 0x000fe2000000182c */
[----:B------:R-:W-:Y:S07]  /*1f10*/  @P0 BRA `(.L_x_1) ;  /* 0xfffff0f000000947 */ /* 0x000fee000383ffff */
[----:B------:R-:W-:-:S08]  /*1f20*/  NOP ;  /* 0x0000000000007918 */ /* 0x000fd00000000000 */
[----:B------:R-:W-:Y:S02]  /*1f30*/  F2FP.PACK_AB R17, R39, R38 ;  /* 0x000000262711723e */ /* 0x000fe400000000ff */
[----:B------:R-:W-:-:S02]  /*1f40*/  F2FP.PACK_AB R37, R37, R36 ;  /* 0x000000242525723e */ /* 0x000fc400000000ff */
[----:B------:R-:W-:Y:S02]  /*1f50*/  F2FP.PACK_AB R13, R27, R26 ;  /* 0x0000001a1b0d723e */ /* 0x000fe400000000ff */
[----:B------:R-:W-:Y:S02]  /*1f60*/  F2FP.PACK_AB R25, R25, R24 ;  /* 0x000000181919723e */ /* 0x000fe400000000ff */
[----:B------:R-:W-:Y:S02]  /*1f70*/  F2FP.PACK_AB R19, R47, R46 ;  /* 0x0000002e2f13723e */ /* 0x000fe400000000ff */
[----:B------:R-:W-:Y:S02]  /*1f80*/  F2FP.PACK_AB R18, R43, R42 ;  /* 0x0000002a2b12723e */ /* 0x000fe400000000ff */
        /* <DEDUP_REMOVED lines=10> */
.L_x_0:
[----:B------:R-:W-:Y:S01]  /*2030*/  BAR.SYNC.DEFER_BLOCKING 0x0 ;  /* 0x0000000000007b1d */ /* 0x000fe20000010000 */
[C---:B------:R-:W-:Y:S01]  /*2040*/  IMAD.SHL.U32 R3, R0.reuse, 0x4, RZ ;  /* 0x0000000400037824 */ /* 0x040fe200078e00ff */
[C---:B------:R-:W-:Y:S01]  /*2050*/  ISETP.GE.AND P0, PT, R69.reuse, c[0x0][0x178], PT ;  /* 0x00005e0045007a0c */ /* 0x040fe20003f06270 */
[C---:B------:R-:W-:Y:S02]  /*2060*/  IMAD.SHL.U32 R2, R0.reuse, 0x200, RZ ;  /* 0x0000020000027824 */ /* 0x040fe400078e00ff */
[----:B------:R-:W-:Y:S01]  /*2070*/  IMAD R69, R69, c[0x0][0x194], RZ ;  /* 0x0000650045457a24 */ /* 0x000fe200078e02ff */
[----:B------:R-:W-:Y:S01]  /*2080*/  LOP3.LUT R4, R3, 0x70, RZ, 0xc0, !PT ;  /* 0x0000007003047812 */ /* 0x000fe200078ec0ff */
[----:B------:R-:W-:Y:S01]  /*2090*/  IMAD.SHL.U32 R3, R0, 0x20, RZ ;  /* 0x0000002000037824 */ /* 0x000fe200078e00ff */
[----:B------:R-:W-:Y:S01]  /*20a0*/  LOP3.LUT R2, R2, 0x3000, RZ, 0xc0, !PT ;  /* 0x0000300002027812 */ /* 0x000fe200078ec0ff */
[----:B------:R-:W-:Y:S01]  /*20b0*/  IMAD.SHL.U32 R0, R0, 0x800, RZ ;  /* 0x0000080000007824 */ /* 0x000fe200078e00ff */
[----:B------:R-:W-:Y:S01]  /*20c0*/  ISETP.LT.AND P1, PT, R68, c[0x0][0x17c], !P0 ;  /* 0x00005f0044007a0c */ /* 0x000fe20004721270 */
[----:B------:R-:W-:Y:S01]  /*20d0*/  IMAD R67, R67, 0x8, R4 ;  /* 0x0000000843437824 */ /* 0x000fe200078e0204 */
[----:B------:R-:W-:-:S02]  /*20e0*/  LOP3.LUT R2, R2, 0x60, R3, 0xf8, !PT ;  /* 0x0000006002027812 */ /* 0x000fc400078ef803 */
[----:B------:R-:W-:Y:S02]  /*20f0*/  LOP3.LUT R3, R0, 0x3000, RZ, 0xc0, !PT ;  /* 0x0000300000037812 */ /* 0x000fe400078ec0ff */
[----:B------:R-:W-:Y:S02]  /*2100*/  LOP3.LUT R67, R2, R67, RZ, 0x3c, !PT ;  /* 0x0000004302437212 */ /* 0x000fe400078e3cff */
[----:B------:R-:W-:Y:S01]  /*2110*/  IADD3 R0, R68, 0x2, RZ ;  /* 0x0000000244007810 */ /* 0x000fe20007ffe0ff */
[----:B------:R-:W-:Y:S01]  /*2120*/  IMAD R66, R66, 0x10, R3 ;  /* 0x0000001042427824 */ /* 0x000fe200078e0203 */
[C---:B------:R-:W-:Y:S01]  /*2130*/  IADD3 R2, R68.reuse, 0x1, RZ ;  /* 0x0000000144027810 */ /* 0x040fe20007ffe0ff */
[----:B------:R-:W-:Y:S01]  /*2140*/  IMAD R3, R68, c[0x0][0x198], RZ ;  /* 0x0000660044037a24 */ /* 0x000fe200078e02ff */
[----:B------:R-:W-:Y:S01]  /*2150*/  ISETP.LT.AND P4, PT, R0, c[0x0][0x17c], !P0 ;  /* 0x00005f0000007a0c */ /* 0x000fe20004781270 */
[----:B------:R-:W-:Y:S01]  /*2160*/  STS.128 [R67], R24 ;  /* 0x0000001843007388 */ /* 0x000fe20000000c00 */
[----:B------:R-:W-:-:S02]  /*2170*/  LOP3.LUT R8, R66, 0x20, RZ, 0x3c, !PT ;  /* 0x0000002042087812 */ /* 0x000fc400078e3cff */
[----:B------:R-:W-:Y:S01]  /*2180*/  ISETP.LT.AND P5, PT, R2, c[0x0][0x17c], !P0 ;  /* 0x00005f0002007a0c */ /* 0x000fe200047a1270 */
[----:B------:R0:W-:Y:S01]  /*2190*/  STS.128 [R67+0x80], R12 ;  /* 0x0000800c43007388 */ /* 0x0001e20000000c00 */
[----:B------:R-:W-:Y:S02]  /*21a0*/  IADD3 R0, R68, 0x3, RZ ;  /* 0x0000000344007810 */ /* 0x000fe40007ffe0ff */
[C---:B------:R-:W-:Y:S01]  /*21b0*/  LEA R2, P2, R69.reuse, c[0x0][0x170], 0x1 ;  /* 0x00005c0045027a11 */ /* 0x040fe200078408ff */
[----:B------:R-:W-:Y:S01]  /*21c0*/  STS.128 [R67+0x800], R36 ;  /* 0x0008002443007388 */ /* 0x000fe20000000c00 */
[----:B------:R-:W-:Y:S02]  /*21d0*/  ISETP.LT.AND P3, PT, R0, c[0x0][0x17c], !P0 ;  /* 0x00005f0000007a0c */ /* 0x000fe40004761270 */
[----:B------:R-:W-:Y:S01]  /*21e0*/  LEA.HI.X.SX32 R0, R69, c[0x0][0x174], 0x1, P2 ;  /* 0x00005d0045007a11 */ /* 0x000fe200010f0eff */
[----:B------:R1:W-:Y:S04]  /*21f0*/  STS.128 [R67+0x880], R16 ;  /* 0x0008801043007388 */ /* 0x0003e80000000c00 */
[----:B------:R-:W-:Y:S01]  /*2200*/  BAR.SYNC.DEFER_BLOCKING 0x0 ;  /* 0x0000000000007b1d */ /* 0x000fe20000010000 */
[----:B------:R-:W-:-:S02]  /*2210*/  LEA R20, P6, R3, R2, 0x1 ;  /* 0x0000000203147211 */ /* 0x000fc400078c08ff */
[----:B0-----:R-:W-:Y:S02]  /*2220*/  LOP3.LUT R12, R66, 0x40, RZ, 0x3c, !PT ;  /* 0x00000040420c7812 */ /* 0x001fe400078e3cff */
[C---:B------:R-:W-:Y:S02]  /*2230*/  LEA.HI.X.SX32 R21, R3.reuse, R0, 0x1, P6 ;  /* 0x0000000003157211 */ /* 0x040fe400030f0eff */
[----:B-1----:R-:W-:Y:S02]  /*2240*/  IADD3 R16, R68, 0x4, RZ ;  /* 0x0000000444107810 */ /* 0x002fe40007ffe0ff */
[----:B------:R-:W-:Y:S02]  /*2250*/  IADD3 R17, R3, c[0x0][0x198], RZ ;  /* 0x0000660003117a10 */ /* 0x000fe40007ffe0ff */
[----:B------:R-:W-:Y:S02]  /*2260*/  ISETP.LT.AND P2, PT, R16, c[0x0][0x17c], !P0 ;  /* 0x00005f0010007a0c */ /* 0x000fe40004741270 */
[----:B------:R-:W-:-:S02]  /*2270*/  LOP3.LUT R16, R66, 0x60, RZ, 0x3c, !PT ;  /* 0x0000006042107812 */ /* 0x000fc400078e3cff */
[C---:B------:R-:W-:Y:S02]  /*2280*/  LEA R22, P6, R17.reuse, R2, 0x1 ;  /* 0x0000000211167211 */ /* 0x040fe400078c08ff */
[C---:B------:R-:W-:Y:S01]  /*2290*/  IADD3 R25, R17.reuse, c[0x0][0x198], RZ ;  /* 0x0000660011197a10 */ /* 0x040fe20007ffe0ff */
[----:B------:R-:W0:Y:S01]  /*22a0*/  LDS.128 R4, [R66] ;  /* 0x0000000042047984 */ /* 0x000e220000000c00 */
[----:B------:R-:W-:Y:S02]  /*22b0*/  LEA.HI.X.SX32 R23, R17, R0, 0x1, P6 ;  /* 0x0000000011177211 */ /* 0x000fe400030f0eff */
[C---:B------:R-:W-:Y:S01]  /*22c0*/  LEA R24, P6, R25.reuse, R2, 0x1 ;  /* 0x0000000219187211 */ /* 0x040fe200078c08ff */
[----:B------:R-:W1:Y:S01]  /*22d0*/  LDS.128 R8, [R8] ;  /* 0x0000000008087984 */ /* 0x000e620000000c00 */
[C---:B------:R-:W-:Y:S02]  /*22e0*/  IADD3 R27, R25.reuse, c[0x0][0x198], RZ ;  /* 0x00006600191b7a10 */ /* 0x040fe40007ffe0ff */
[----:B------:R-:W-:Y:S01]  /*22f0*/  LEA.HI.X.SX32 R25, R25, R0, 0x1, P6 ;  /* 0x0000000019197211 */ /* 0x000fe200030f0eff */
[----:B------:R-:W2:Y:S01]  /*2300*/  LDS.128 R12, [R12] ;  /* 0x000000000c0c7984 */ /* 0x000ea20000000c00 */
[----:B------:R-:W-:-:S02]  /*2310*/  IADD3 R3, R68, 0x5, RZ ;  /* 0x0000000544037810 */ /* 0x000fc40007ffe0ff */
[----:B------:R-:W-:Y:S01]  /*2320*/  IADD3 R29, R27, c[0x0][0x198], RZ ;  /* 0x000066001b1d7a10 */ /* 0x000fe20007ffe0ff */
[----:B------:R-:W3:Y:S04]  /*2330*/  LDS.128 R16, [R16] ;  /* 0x0000000010107984 */ /* 0x000ee80000000c00 */
[----:B0-----:R0:W-:Y:S01]  /*2340*/  @P1 STG.E.U16 [R20.64], R4 ;  /* 0x0000000414001986 */ /* 0x0011e2000c101508 */
[----:B------:R-:W-:Y:S02]  /*2350*/  ISETP.LT.AND P1, PT, R3, c[0x0][0x17c], !P0 ;  /* 0x00005f0003007a0c */ /* 0x000fe40004721270 */
[----:B------:R-:W-:Y:S02]  /*2360*/  IADD3 R3, R68, 0x6, RZ ;  /* 0x0000000644037810 */ /* 0x000fe40007ffe0ff */
[----:B0-----:R-:W-:-:S02]  /*2370*/  PRMT R21, R4, 0x7632, R21 ;  /* 0x0000763204157816 */ /* 0x001fc40000000015 */
[----:B------:R-:W-:Y:S02]  /*2380*/  LEA R20, P6, R27, R2, 0x1 ;  /* 0x000000021b147211 */ /* 0x000fe400078c08ff */
[----:B-1----:R-:W-:Y:S01]  /*2390*/  PRMT R4, R8, 0x7632, R4 ;  /* 0x0000763208047816 */ /* 0x002fe20000000004 */
[----:B------:R0:W-:Y:S01]  /*23a0*/  @P5 STG.E.U16 [R22.64], R21 ;  /* 0x0000001516005986 */ /* 0x0001e2000c101508 */
[----:B------:R-:W-:Y:S02]  /*23b0*/  ISETP.LT.AND P5, PT, R3, c[0x0][0x17c], !P0 ;  /* 0x00005f0003007a0c */ /* 0x000fe400047a1270 */
[----:B------:R-:W-:Y:S01]  /*23c0*/  IADD3 R3, R68, 0x7, RZ ;  /* 0x0000000744037810 */ /* 0x000fe20007ffe0ff */
[----:B------:R1:W-:Y:S03]  /*23d0*/  @P4 STG.E.U16 [R24.64], R8 ;  /* 0x0000000818004986 */ /* 0x0003e6000c101508 */
[----:B------:R-:W-:-:S02]  /*23e0*/  ISETP.LT.AND P4, PT, R3, c[0x0][0x17c], !P0 ;  /* 0x00005f0003007a0c */ /* 0x000fc40004781270 */
[----:B------:R-:W-:Y:S02]  /*23f0*/  IADD3 R3, R68, 0x8, RZ ;  /* 0x0000000844037810 */ /* 0x000fe40007ffe0ff */
[----:B0-----:R-:W-:Y:S02]  /*2400*/  LEA.HI.X.SX32 R21, R27, R0, 0x1, P6 ;  /* 0x000000001b157211 */ /* 0x001fe400030f0eff */
[C---:B------:R-:W-:Y:S02]  /*2410*/  LEA R26, P6, R29.reuse, R2, 0x1 ;  /* 0x000000021d1a7211 */ /* 0x040fe400078c08ff */
[C---:B------:R-:W-:Y:S01]  /*2420*/  IADD3 R23, R29.reuse, c[0x0][0x198], RZ ;  /* 0x000066001d177a10 */ /* 0x040fe20007ffe0ff */
[----:B------:R0:W-:Y:S01]  /*2430*/  @P3 STG.E.U16 [R20.64], R4 ;  /* 0x0000000414003986 */ /* 0x0001e2000c101508 */
[----:B------:R-:W-:Y:S02]  /*2440*/  LEA.HI.X.SX32 R27, R29, R0, 0x1, P6 ;  /* 0x000000001d1b7211 */ /* 0x000fe400030f0eff */
[----:B------:R-:W-:-:S02]  /*2450*/  LEA R22, P6, R23, R2, 0x1 ;  /* 0x0000000217167211 */ /* 0x000fc400078c08ff */
[C---:B-1----:R-:W-:Y:S01]  /*2460*/  IADD3 R25, R23.reuse, c[0x0][0x198], RZ ;  /* 0x0000660017197a10 */ /* 0x042fe20007ffe0ff */
[----:B--2---:R1:W-:Y:S01]  /*2470*/  @P2 STG.E.U16 [R26.64], R12 ;  /* 0x0000000c1a002986 */ /* 0x0043e2000c101508 */
[----:B------:R-:W-:Y:S02]  /*2480*/  LEA.HI.X.SX32 R23, R23, R0, 0x1, P6 ;  /* 0x0000000017177211 */ /* 0x000fe400030f0eff */
[----:B------:R-:W-:Y:S02]  /*2490*/  LEA R24, P6, R25, R2, 0x1 ;  /* 0x0000000219187211 */ /* 0x000fe400078c08ff */
[----:B------:R-:W-:Y:S02]  /*24a0*/  ISETP.LT.AND P3, PT, R3, c[0x0][0x17c], !P0 ;  /* 0x00005f0003007a0c */ /* 0x000fe40004761270 */
[C---:B0-----:R-:W-:Y:S02]  /*24b0*/  IADD3 R21, R25.reuse, c[0x0][0x198], RZ ;  /* 0x0000660019157a10 */ /* 0x041fe40007ffe0ff */
[----:B------:R-:W-:-:S02]  /*24c0*/  LEA.HI.X.SX32 R25, R25, R0, 0x1, P6 ;  /* 0x0000000019197211 */ /* 0x000fc400030f0eff */
[----:B------:R-:W-:Y:S02]  /*24d0*/  PRMT R4, R12, 0x7632, R4 ;  /* 0x000076320c047816 */ /* 0x000fe40000000004 */
[C---:B------:R-:W-:Y:S02]  /*24e0*/  LEA R20, P6, R21.reuse, R2, 0x1 ;  /* 0x0000000215147211 */ /* 0x040fe400078c08ff */
[----:B------:R-:W-:Y:S01]  /*24f0*/  IADD3 R3, R68, 0x9, RZ ;  /* 0x0000000944037810 */ /* 0x000fe20007ffe0ff */
[----:B------:R0:W-:Y:S01]  /*2500*/  @P1 STG.E.U16 [R22.64], R4 ;  /* 0x0000000416001986 */ /* 0x0001e2000c101508 */
[C---:B-1----:R-:W-:Y:S02]  /*2510*/  IADD3 R27, R21.reuse, c[0x0][0x198], RZ ;  /* 0x00006600151b7a10 */ /* 0x042fe40007ffe0ff */
[----:B------:R-:W-:Y:S01]  /*2520*/  LEA.HI.X.SX32 R21, R21, R0, 0x1, P6 ;  /* 0x0000000015157211 */ /* 0x000fe200030f0eff */
[----:B---3--:R1:W-:Y:S01]  /*2530*/  @P5 STG.E.U16 [R24.64], R16 ;  /* 0x0000001018005986 */ /* 0x0083e2000c101508 */
[----:B------:R-:W-:-:S02]  /*2540*/  ISETP.LT.AND P2, PT, R3, c[0x0][0x17c], !P0 ;  /* 0x00005f0003007a0c */ /* 0x000fc40004741270 */
[C---:B------:R-:W-:Y:S02]  /*2550*/  LEA R26, P6, R27.reuse, R2, 0x1 ;  /* 0x000000021b1a7211 */ /* 0x040fe400078c08ff */
[----:B------:R-:W-:Y:S02]  /*2560*/  IADD3 R3, R68, 0xa, RZ ;  /* 0x0000000a44037810 */ /* 0x000fe40007ffe0ff */
[----:B------:R-:W-:Y:S02]  /*2570*/  PRMT R8, R16, 0x7632, R8 ;  /* 0x0000763210087816 */ /* 0x000fe40000000008 */
[C---:B0-----:R-:W-:Y:S02]  /*2580*/  IADD3 R23, R27.reuse, c[0x0][0x198], RZ ;  /* 0x000066001b177a10 */ /* 0x041fe40007ffe0ff */
[----:B------:R-:W-:Y:S01]  /*2590*/  LEA.HI.X.SX32 R27, R27, R0, 0x1, P6 ;  /* 0x000000001b1b7211 */ /* 0x000fe200030f0eff */
[----:B------:R0:W-:Y:S01]  /*25a0*/  @P4 STG.E.U16 [R20.64], R8 ;  /* 0x0000000814004986 */ /* 0x0001e2000c101508 */
[----:B------:R-:W-:-:S02]  /*25b0*/  ISETP.LT.AND P1, PT, R3, c[0x0][0x17c], !P0 ;  /* 0x00005f0003007a0c */ /* 0x000fc40004721270 */
[C---:B------:R-:W-:Y:S01]  /*25c0*/  LEA R22, P6, R23.reuse, R2, 0x1 ;  /* 0x0000000217167211 */ /* 0x040fe200078c08ff */
[----:B------:R2:W-:Y:S01]  /*25d0*/  @P3 STG.E.U16 [R26.64], R5 ;  /* 0x000000051a003986 */ /* 0x0005e2000c101508 */
[----:B------:R-:W-:Y:S02]  /*25e0*/  IADD3 R3, R68, 0xb, RZ ;  /* 0x0000000b44037810 */ /* 0x000fe40007ffe0ff */
[C---:B-1----:R-:W-:Y:S02]  /*25f0*/  IADD3 R25, R23.reuse, c[0x0][0x198], RZ ;  /* 0x0000660017197a10 */ /* 0x042fe40007ffe0ff */
[----:B------:R-:W-:Y:S02]  /*2600*/  LEA.HI.X.SX32 R23, R23, R0, 0x1, P6 ;  /* 0x0000000017177211 */ /* 0x000fe400030f0eff */
[----:B------:R-:W-:Y:S02]  /*2610*/  ISETP.LT.AND P5, PT, R3, c[0x0][0x17c], !P0 ;  /* 0x00005f0003007a0c */ /* 0x000fe400047a1270 */
[----:B------:R-:W-:-:S02]  /*2620*/  LEA R24, P6, R25, R2, 0x1 ;  /* 0x0000000219187211 */ /* 0x000fc400078c08ff */
[----:B------:R-:W-:Y:S02]  /*2630*/  IADD3 R3, R68, 0xc, RZ ;  /* 0x0000000c44037810 */ /* 0x000fe40007ffe0ff */
[C---:B0-----:R-:W-:Y:S02]  /*2640*/  IADD3 R21, R25.reuse, c[0x0][0x198], RZ ;  /* 0x0000660019157a10 */ /* 0x041fe40007ffe0ff */
[----:B------:R-:W-:Y:S02]  /*2650*/  LEA.HI.X.SX32 R25, R25, R0, 0x1, P6 ;  /* 0x0000000019197211 */ /* 0x000fe400030f0eff */
[----:B------:R-:W-:Y:S02]  /*2660*/  ISETP.LT.AND P4, PT, R3, c[0x0][0x17c], !P0 ;  /* 0x00005f0003007a0c */ /* 0x000fe40004781270 */
[----:B------:R-:W-:Y:S02]  /*2670*/  PRMT R8, R5, 0x7632, R8 ;  /* 0x0000763205087816 */ /* 0x000fe40000000008 */
[----:B------:R-:W-:-:S02]  /*2680*/  LEA R20, P6, R21, R2, 0x1 ;  /* 0x0000000215147211 */ /* 0x000fc400078c08ff */
[C---:B------:R-:W-:Y:S01]  /*2690*/  IADD3 R3, R68.reuse, 0xd, RZ ;  /* 0x0000000d44037810 */ /* 0x040fe20007ffe0ff */
[----:B------:R0:W-:Y:S01]  /*26a0*/  @P2 STG.E.U16 [R22.64], R8 ;  /* 0x0000000816002986 */ /* 0x0001e2000c101508 */
[C---:B--2---:R-:W-:Y:S02]  /*26b0*/  IADD3 R5, R21.reuse, c[0x0][0x198], RZ ;  /* 0x0000660015057a10 */ /* 0x044fe40007ffe0ff */
[----:B------:R-:W-:Y:S01]  /*26c0*/  LEA.HI.X.SX32 R21, R21, R0, 0x1, P6 ;  /* 0x0000000015157211 */ /* 0x000fe200030f0eff */
[----:B------:R1:W-:Y:S01]  /*26d0*/  @P1 STG.E.U16 [R24.64], R9 ;  /* 0x0000000918001986 */ /* 0x0003e2000c101508 */
[----:B------:R-:W-:Y:S02]  /*26e0*/  ISETP.LT.AND P3, PT, R3, c[0x0][0x17c], !P0 ;  /* 0x00005f0003007a0c */ /* 0x000fe40004761270 */
[----:B------:R-:W-:Y:S02]  /*26f0*/  LEA R4, P6, R5, R2, 0x1 ;  /* 0x0000000205047211 */ /* 0x000fe400078c08ff */
[----:B------:R-:W-:-:S02]  /*2700*/  IADD3 R3, R68, 0xe, RZ ;  /* 0x0000000e44037810 */ /* 0x000fc40007ffe0ff */
[----:B------:R-:W-:Y:S02]  /*2710*/  PRMT R12, R9, 0x7632, R12 ;  /* 0x00007632090c7816 */ /* 0x000fe4000000000c */
[C---:B0-----:R-:W-:Y:S02]  /*2720*/  IADD3 R23, R5.reuse, c[0x0][0x198], RZ ;  /* 0x0000660005177a10 */ /* 0x041fe40007ffe0ff */
[----:B------:R-:W-:Y:S01]  /*2730*/  LEA.HI.X.SX32 R5, R5, R0, 0x1, P6 ;  /* 0x0000000005057211 */ /* 0x000fe200030f0eff */
[----:B------:R0:W-:Y:S01]  /*2740*/  @P5 STG.E.U16 [R20.64], R12 ;  /* 0x0000000c14005986 */ /* 0x0001e2000c101508 */
[----:B------:R-:W-:Y:S02]  /*2750*/  ISETP.LT.AND P2, PT, R3, c[0x0][0x17c], !P0 ;  /* 0x00005f0003007a0c */ /* 0x000fe40004741270 */
[----:B------:R-:W-:Y:S01]  /*2760*/  LEA R8, P6, R23, R2, 0x1 ;  /* 0x0000000217087211 */ /* 0x000fe200078c08ff */
[----:B------:R2:W-:Y:S01]  /*2770*/  @P4 STG.E.U16 [R4.64], R13 ;  /* 0x0000000d04004986 */ /* 0x0005e2000c101508 */
[----:B------:R-:W-:-:S02]  /*2780*/  IADD3 R3, R68, 0xf, RZ ;  /* 0x0000000f44037810 */ /* 0x000fc40007ffe0ff */
[C---:B-1----:R-:W-:Y:S02]  /*2790*/  IADD3 R25, R23.reuse, c[0x0][0x198], RZ ;  /* 0x0000660017197a10 */ /* 0x042fe40007ffe0ff */
[----:B------:R-:W-:Y:S02]  /*27a0*/  LEA.HI.X.SX32 R9, R23, R0, 0x1, P6 ;  /* 0x0000000017097211 */ /* 0x000fe400030f0eff */
[----:B------:R-:W-:Y:S02]  /*27b0*/  ISETP.LT.AND P1, PT, R3, c[0x0][0x17c], !P0 ;  /* 0x00005f0003007a0c */ /* 0x000fe40004721270 */
[C---:B------:R-:W-:Y:S02]  /*27c0*/  LEA R22, P6, R25.reuse, R2, 0x1 ;  /* 0x0000000219167211 */ /* 0x040fe400078c08ff */
[----:B------:R-:W-:Y:S02]  /*27d0*/  IADD3 R3, R68, 0x10, RZ ;  /* 0x0000001044037810 */ /* 0x000fe40007ffe0ff */
[----:B0-----:R-:W-:-:S02]  /*27e0*/  IADD3 R21, R25, c[0x0][0x198], RZ ;  /* 0x0000660019157a10 */ /* 0x001fc40007ffe0ff */
[----:B------:R-:W-:Y:S02]  /*27f0*/  LEA.HI.X.SX32 R23, R25, R0, 0x1, P6 ;  /* 0x0000000019177211 */ /* 0x000fe400030f0eff */
[----:B------:R-:W-:Y:S02]  /*2800*/  ISETP.LT.AND P5, PT, R3, c[0x0][0x17c], !P0 ;  /* 0x00005f0003007a0c */ /* 0x000fe400047a1270 */
[----:B------:R-:W-:Y:S02]  /*2810*/  PRMT R12, R13, 0x7632, R12 ;  /* 0x000076320d0c7816 */ /* 0x000fe4000000000c */
[C---:B------:R-:W-:Y:S02]  /*2820*/  LEA R20, P6, R21.reuse, R2, 0x1 ;  /* 0x0000000215147211 */ /* 0x040fe400078c08ff */
[----:B------:R-:W-:Y:S01]  /*2830*/  IADD3 R3, R68, 0x11, RZ ;  /* 0x0000001144037810 */ /* 0x000fe20007ffe0ff */
[----:B------:R0:W-:Y:S01]  /*2840*/  @P3 STG.E.U16 [R8.64], R12 ;  /* 0x0000000c08003986 */ /* 0x0001e2000c101508 */
[----:B--2---:R-:W-:-:S02]  /*2850*/  IADD3 R5, R21, c[0x0][0x198], RZ ;  /* 0x0000660015057a10 */ /* 0x004fc40007ffe0ff */
[----:B------:R-:W-:Y:S01]  /*2860*/  LEA.HI.X.SX32 R21, R21, R0, 0x1, P6 ;  /* 0x0000000015157211 */ /* 0x000fe200030f0eff */
[----:B------:R1:W-:Y:S01]  /*2870*/  @P2 STG.E.U16 [R22.64], R17 ;  /* 0x0000001116002986 */ /* 0x0003e2000c101508 */
[----:B------:R-:W-:Y:S02]  /*2880*/  ISETP.LT.AND P4, PT, R3, c[0x0][0x17c], !P0 ;  /* 0x00005f0003007a0c */ /* 0x000fe40004781270 */
[----:B------:R-:W-:Y:S02]  /*2890*/  LEA R4, P6, R5, R2, 0x1 ;  /* 0x0000000205047211 */ /* 0x000fe400078c08ff */
[----:B------:R-:W-:Y:S02]  /*28a0*/  IADD3 R3, R68, 0x12, RZ ;  /* 0x0000001244037810 */ /* 0x000fe40007ffe0ff */
[----:B------:R-:W-:Y:S02]  /*28b0*/  PRMT R16, R17, 0x7632, R16 ;  /* 0x0000763211107816 */ /* 0x000fe40000000010 */
[----:B0-----:R-:W-:-:S02]  /*28c0*/  IADD3 R9, R5, c[0x0][0x198], RZ ;  /* 0x0000660005097a10 */ /* 0x001fc40007ffe0ff */
[----:B------:R-:W-:Y:S01]  /*28d0*/  LEA.HI.X.SX32 R5, R5, R0, 0x1, P6 ;  /* 0x0000000005057211 */ /* 0x000fe200030f0eff */
[----:B------:R0:W-:Y:S01]  /*28e0*/  @P1 STG.E.U16 [R20.64], R16 ;  /* 0x0000001014001986 */ /* 0x0001e2000c101508 */
[----:B------:R-:W-:Y:S02]  /*28f0*/  ISETP.LT.AND P3, PT, R3, c[0x0][0x17c], !P0 ;  /* 0x00005f0003007a0c */ /* 0x000fe40004761270 */
[C---:B------:R-:W-:Y:S01]  /*2900*/  LEA R8, P6, R9.reuse, R2, 0x1 ;  /* 0x0000000209087211 */ /* 0x040fe200078c08ff */
[----:B------:R2:W-:Y:S01]  /*2910*/  @P5 STG.E.U16 [R4.64], R6 ;  /* 0x0000000604005986 */ /* 0x0005e2000c101508 */
[----:B------:R-:W-:Y:S02]  /*2920*/  IADD3 R3, R68, 0x13, RZ ;  /* 0x0000001344037810 */ /* 0x000fe40007ffe0ff */
[C---:B------:R-:W-:Y:S02]  /*2930*/  IADD3 R13, R9.reuse, c[0x0][0x198], RZ ;  /* 0x00006600090d7a10 */ /* 0x040fe40007ffe0ff */
[----:B------:R-:W-:-:S02]  /*2940*/  LEA.HI.X.SX32 R9, R9, R0, 0x1, P6 ;  /* 0x0000000009097211 */ /* 0x000fc400030f0eff */
[----:B------:R-:W-:Y:S02]  /*2950*/  ISETP.LT.AND P2, PT, R3, c[0x0][0x17c], !P0 ;  /* 0x00005f0003007a0c */ /* 0x000fe40004741270 */
[C---:B------:R-:W-:Y:S02]  /*2960*/  LEA R12, P6, R13.reuse, R2, 0x1 ;  /* 0x000000020d0c7211 */ /* 0x040fe400078c08ff */
[----:B------:R-:W-:Y:S02]  /*2970*/  IADD3 R3, R68, 0x14, RZ ;  /* 0x0000001444037810 */ /* 0x000fe40007ffe0ff */
[C---:B-1----:R-:W-:Y:S02]  /*2980*/  IADD3 R17, R13.reuse, c[0x0][0x198], RZ ;  /* 0x000066000d117a10 */ /* 0x042fe40007ffe0ff */
[----:B0-----:R-:W-:Y:S02]  /*2990*/  PRMT R20, R6, 0x7632, R20 ;  /* 0x0000763206147816 */ /* 0x001fe40000000014 */
[----:B------:R-:W-:-:S02]  /*29a0*/  LEA.HI.X.SX32 R13, R13, R0, 0x1, P6 ;  /* 0x000000000d0d7211 */ /* 0x000fc400030f0eff */
[----:B------:R-:W-:Y:S01]  /*29b0*/  ISETP.LT.AND P1, PT, R3, c[0x0][0x17c], !P0 ;  /* 0x00005f0003007a0c */ /* 0x000fe20004721270 */
[----:B------:R0:W-:Y:S01]  /*29c0*/  @P4 STG.E.U16 [R8.64], R20 ;  /* 0x0000001408004986 */ /* 0x0001e2000c101508 */
[C---:B------:R-:W-:Y:S02]  /*29d0*/  LEA R16, P6, R17.reuse, R2, 0x1 ;  /* 0x0000000211107211 */ /* 0x040fe400078c08ff */
[----:B------:R-:W-:Y:S01]  /*29e0*/  IADD3 R3, R68, 0x15, RZ ;  /* 0x0000001544037810 */ /* 0x000fe20007ffe0ff */
[----:B------:R1:W-:Y:S01]  /*29f0*/  @P3 STG.E.U16 [R12.64], R10 ;  /* 0x0000000a0c003986 */ /* 0x0003e2000c101508 */
[C---:B--2---:R-:W-:Y:S02]  /*2a00*/  IADD3 R5, R17.reuse, c[0x0][0x198], RZ ;  /* 0x0000660011057a10 */ /* 0x044fe40007ffe0ff */
[----:B------:R-:W-:Y:S02]  /*2a10*/  LEA.HI.X.SX32 R17, R17, R0, 0x1, P6 ;  /* 0x0000000011117211 */ /* 0x000fe400030f0eff */
[----:B------:R-:W-:-:S02]  /*2a20*/  ISETP.LT.AND P5, PT, R3, c[0x0][0x17c], !P0 ;  /* 0x00005f0003007a0c */ /* 0x000fc400047a1270 */
[C---:B------:R-:W-:Y:S02]  /*2a30*/  LEA R4, P6, R5.reuse, R2, 0x1 ;  /* 0x0000000205047211 */ /* 0x040fe400078c08ff */
[C---:B0-----:R-:W-:Y:S02]  /*2a40*/  IADD3 R9, R5.reuse, c[0x0][0x198], RZ ;  /* 0x0000660005097a10 */ /* 0x041fe40007ffe0ff */
[----:B------:R-:W-:Y:S02]  /*2a50*/  IADD3 R3, R68, 0x16, RZ ;  /* 0x0000001644037810 */ /* 0x000fe40007ffe0ff */
[----:B------:R-:W-:Y:S02]  /*2a60*/  PRMT R6, R10, 0x7632, R6 ;  /* 0x000076320a067816 */ /* 0x000fe40000000006 */
[----:B------:R-:W-:Y:S02]  /*2a70*/  LEA.HI.X.SX32 R5, R5, R0, 0x1, P6 ;  /* 0x0000000005057211 */ /* 0x000fe400030f0eff */
[----:B-1----:R-:W-:Y:S01]  /*2a80*/  IADD3 R13, R9, c[0x0][0x198], RZ ;  /* 0x00006600090d7a10 */ /* 0x002fe20007ffe0ff */
[----:B------:R0:W-:Y:S01]  /*2a90*/  @P2 STG.E.U16 [R16.64], R6 ;  /* 0x0000000610002986 */ /* 0x0001e2000c101508 */
[----:B------:R-:W-:-:S02]  /*2aa0*/  ISETP.LT.AND P4, PT, R3, c[0x0][0x17c], !P0 ;  /* 0x00005f0003007a0c */ /* 0x000fc40004781270 */
[C---:B------:R-:W-:Y:S01]  /*2ab0*/  LEA R8, P6, R9.reuse, R2, 0x1 ;  /* 0x0000000209087211 */ /* 0x040fe200078c08ff */
[----:B------:R1:W-:Y:S01]  /*2ac0*/  @P1 STG.E.U16 [R4.64], R14 ;  /* 0x0000000e04001986 */ /* 0x0003e2000c101508 */
[----:B------:R-:W-:Y:S02]  /*2ad0*/  IADD3 R3, R68, 0x17, RZ ;  /* 0x0000001744037810 */ /* 0x000fe40007ffe0ff */
[----:B------:R-:W-:Y:S02]  /*2ae0*/  LEA.HI.X.SX32 R9, R9, R0, 0x1, P6 ;  /* 0x0000000009097211 */ /* 0x000fe400030f0eff */
[----:B------:R-:W-:Y:S02]  /*2af0*/  ISETP.LT.AND P3, PT, R3, c[0x0][0x17c], !P0 ;  /* 0x00005f0003007a0c */ /* 0x000fe40004761270 */
[C---:B------:R-:W-:Y:S02]  /*2b00*/  LEA R12, P6, R13.reuse, R2, 0x1 ;  /* 0x000000020d0c7211 */ /* 0x040fe400078c08ff */
[----:B0-----:R-:W-:-:S02]  /*2b10*/  IADD3 R17, R13, c[0x0][0x198], RZ ;  /* 0x000066000d117a10 */ /* 0x001fc40007ffe0ff */
[----:B------:R-:W-:Y:S02]  /*2b20*/  PRMT R6, R14, 0x7632, R6 ;  /* 0x000076320e067816 */ /* 0x000fe40000000006 */
[C---:B------:R-:W-:Y:S02]  /*2b30*/  IADD3 R3, R68.reuse, 0x18, RZ ;  /* 0x0000001844037810 */ /* 0x040fe40007ffe0ff */
[----:B-1----:R-:W-:Y:S01]  /*2b40*/  IADD3 R5, R17, c[0x0][0x198], RZ ;  /* 0x0000660011057a10 */ /* 0x002fe20007ffe0ff */
[----:B------:R0:W-:Y:S01]  /*2b50*/  @P5 STG.E.U16 [R8.64], R6 ;  /* 0x0000000608005986 */ /* 0x0001e2000c101508 */
[----:B------:R-:W-:Y:S02]  /*2b60*/  LEA.HI.X.SX32 R13, R13, R0, 0x1, P6 ;  /* 0x000000000d0d7211 */ /* 0x000fe400030f0eff */
[----:B------:R-:W-:Y:S02]  /*2b70*/  ISETP.LT.AND P2, PT, R3, c[0x0][0x17c], !P0 ;  /* 0x00005f0003007a0c */ /* 0x000fe40004741270 */
[----:B------:R-:W-:Y:S01]  /*2b80*/  LEA R16, P6, R17, R2, 0x1 ;  /* 0x0000000211107211 */ /* 0x000fe200078c08ff */
[----:B------:R1:W-:Y:S01]  /*2b90*/  @P4 STG.E.U16 [R12.64], R18 ;  /* 0x000000120c004986 */ /* 0x0003e2000c101508 */
[----:B------:R-:W-:-:S02]  /*2ba0*/  IADD3 R3, R68, 0x19, RZ ;  /* 0x0000001944037810 */ /* 0x000fc40007ffe0ff */
[----:B------:R-:W-:Y:S02]  /*2bb0*/  LEA.HI.X.SX32 R17, R17, R0, 0x1, P6 ;  /* 0x0000000011117211 */ /* 0x000fe400030f0eff */
[----:B------:R-:W-:Y:S02]  /*2bc0*/  ISETP.LT.AND P1, PT, R3, c[0x0][0x17c], !P0 ;  /* 0x00005f0003007a0c */ /* 0x000fe40004721270 */
[C---:B0-----:R-:W-:Y:S02]  /*2bd0*/  IADD3 R9, R5.reuse, c[0x0][0x198], RZ ;  /* 0x0000660005097a10 */ /* 0x041fe40007ffe0ff */
[----:B------:R-:W-:Y:S02]  /*2be0*/  LEA R4, P6, R5, R2, 0x1 ;  /* 0x0000000205047211 */ /* 0x000fe400078c08ff */
[----:B------:R-:W-:Y:S02]  /*2bf0*/  IADD3 R3, R68, 0x1a, RZ ;  /* 0x0000001a44037810 */ /* 0x000fe40007ffe0ff */
[----:B-1----:R-:W-:-:S02]  /*2c00*/  IADD3 R13, R9, c[0x0][0x198], RZ ;  /* 0x00006600090d7a10 */ /* 0x002fc40007ffe0ff */
[----:B------:R-:W-:Y:S02]  /*2c10*/  LEA.HI.X.SX32 R5, R5, R0, 0x1, P6 ;  /* 0x0000000005057211 */ /* 0x000fe400030f0eff */
[----:B------:R-:W-:Y:S02]  /*2c20*/  IADD3 R21, R13, c[0x0][0x198], RZ ;  /* 0x000066000d157a10 */ /* 0x000fe40007ffe0ff */
[----:B------:R-:W-:Y:S02]  /*2c30*/  ISETP.LT.AND P5, PT, R3, c[0x0][0x17c], !P0 ;  /* 0x00005f0003007a0c */ /* 0x000fe400047a1270 */
[----:B------:R-:W-:Y:S02]  /*2c40*/  LEA R8, P6, R9, R2, 0x1 ;  /* 0x0000000209087211 */ /* 0x000fe400078c08ff */
[----:B------:R-:W-:Y:S02]  /*2c50*/  IADD3 R3, R68, 0x1b, RZ ;  /* 0x0000001b44037810 */ /* 0x000fe40007ffe0ff */
[----:B------:R-:W-:-:S02]  /*2c60*/  PRMT R10, R18, 0x7632, R10 ;  /* 0x00007632120a7816 */ /* 0x000fc4000000000a */
[----:B------:R-:W-:Y:S02]  /*2c70*/  IADD3 R23, R21, c[0x0][0x198], RZ ;  /* 0x0000660015177a10 */ /* 0x000fe40007ffe0ff */
[----:B------:R-:W-:Y:S01]  /*2c80*/  PRMT R6, R7, 0x7632, R6 ;  /* 0x0000763207067816 */ /* 0x000fe20000000006 */
[----:B------:R0:W-:Y:S01]  /*2c90*/  @P3 STG.E.U16 [R16.64], R10 ;  /* 0x0000000a10003986 */ /* 0x0001e2000c101508 */
[----:B------:R-:W-:Y:S02]  /*2ca0*/  LEA.HI.X.SX32 R9, R9, R0, 0x1, P6 ;  /* 0x0000000009097211 */ /* 0x000fe400030f0eff */
[----:B------:R-:W-:Y:S01]  /*2cb0*/  ISETP.LT.AND P4, PT, R3, c[0x0][0x17c], !P0 ;  /* 0x00005f0003007a0c */ /* 0x000fe20004781270 */
[----:B------:R-:W-:Y:S01]  /*2cc0*/  @P2 STG.E.U16 [R4.64], R7 ;  /* 0x0000000704002986 */ /* 0x000fe2000c101508 */
[----:B------:R-:W-:Y:S02]  /*2cd0*/  IADD3 R3, R68, 0x1c, RZ ;  /* 0x0000001c44037810 */ /* 0x000fe40007ffe0ff */
[----:B------:R-:W-:Y:S01]  /*2ce0*/  LEA R12, P6, R13, R2, 0x1 ;  /* 0x000000020d0c7211 */ /* 0x000fe200078c08ff */
[----:B------:R1:W-:Y:S01]  /*2cf0*/  @P1 STG.E.U16 [R8.64], R6 ;  /* 0x0000000608001986 */ /* 0x0003e2000c101508 */
[----:B------:R-:W-:-:S02]  /*2d00*/  IADD3 R25, R23, c[0x0][0x198], RZ ;  /* 0x0000660017197a10 */ /* 0x000fc40007ffe0ff */
[----:B------:R-:W-:Y:S02]  /*2d10*/  ISETP.LT.AND P3, PT, R3, c[0x0][0x17c], !P0 ;  /* 0x00005f0003007a0c */ /* 0x000fe40004761270 */
[----:B0-----:R-:W-:Y:S02]  /*2d20*/  LEA R16, P1, R21, R2, 0x1 ;  /* 0x0000000215107211 */ /* 0x001fe400078208ff */
[----:B------:R-:W-:Y:S02]  /*2d30*/  IADD3 R3, R68, 0x1d, RZ ;  /* 0x0000001d44037810 */ /* 0x000fe40007ffe0ff */
[----:B------:R-:W-:Y:S02]  /*2d40*/  LEA.HI.X.SX32 R13, R13, R0, 0x1, P6 ;  /* 0x000000000d0d7211 */ /* 0x000fe400030f0eff */
[----:B------:R-:W-:Y:S02]  /*2d50*/  IADD3 R27, R25, c[0x0][0x198], RZ ;  /* 0x00006600191b7a10 */ /* 0x000fe40007ffe0ff */
[----:B------:R-:W-:Y:S01]  /*2d60*/  LEA R20, P6, R23, R2, 0x1 ;  /* 0x0000000217147211 */ /* 0x000fe200078c08ff */
[----:B------:R0:W-:Y:S01]  /*2d70*/  @P5 STG.E.U16 [R12.64], R11 ;  /* 0x0000000b0c005986 */ /* 0x0001e2000c101508 */
[----:B------:R-:W-:-:S02]  /*2d80*/  LEA.HI.X.SX32 R17, R21, R0, 0x1, P1 ;  /* 0x0000000015117211 */ /* 0x000fc400008f0eff */
[----:B------:R-:W-:Y:S02]  /*2d90*/  ISETP.LT.AND P2, PT, R3, c[0x0][0x17c], !P0 ;  /* 0x00005f0003007a0c */ /* 0x000fe40004741270 */
[----:B-1----:R-:W-:Y:S02]  /*2da0*/  LEA R6, P1, R27, R2, 0x1 ;  /* 0x000000021b067211 */ /* 0x002fe400078208ff */
[C---:B------:R-:W-:Y:S02]  /*2db0*/  IADD3 R3, R68.reuse, 0x1e, RZ ;  /* 0x0000001e44037810 */ /* 0x040fe40007ffe0ff */
[----:B------:R-:W-:Y:S02]  /*2dc0*/  LEA.HI.X.SX32 R21, R23, R0, 0x1, P6 ;  /* 0x0000000017157211 */ /* 0x000fe400030f0eff */
[----:B------:R-:W-:Y:S02]  /*2dd0*/  LEA R4, P6, R25, R2, 0x1 ;  /* 0x0000000219047211 */ /* 0x000fe400078c08ff */
[----:B------:R-:W-:-:S02]  /*2de0*/  IADD3 R68, R68, 0x1f, RZ ;  /* 0x0000001f44447810 */ /* 0x000fc40007ffe0ff */
[C---:B------:R-:W-:Y:S02]  /*2df0*/  IADD3 R23, R27.reuse, c[0x0][0x198], RZ ;  /* 0x000066001b177a10 */ /* 0x040fe40007ffe0ff */
[-C--:B------:R-:W-:Y:S02]  /*2e00*/  LEA.HI.X.SX32 R7, R27, R0.reuse, 0x1, P1 ;  /* 0x000000001b077211 */ /* 0x080fe400008f0eff */
[----:B------:R-:W-:Y:S02]  /*2e10*/  ISETP.LT.AND P1, PT, R3, c[0x0][0x17c], !P0 ;  /* 0x00005f0003007a0c */ /* 0x000fe40004721270 */
[----:B------:R-:W-:Y:S02]  /*2e20*/  LEA.HI.X.SX32 R5, R25, R0, 0x1, P6 ;  /* 0x0000000019057211 */ /* 0x000fe400030f0eff */
[----:B------:R-:W-:Y:S02]  /*2e30*/  ISETP.LT.AND P0, PT, R68, c[0x0][0x17c], !P0 ;  /* 0x00005f0044007a0c */ /* 0x000fe40004701270 */
[----:B------:R-:W-:-:S02]  /*2e40*/  LEA R2, P6, R23, R2, 0x1 ;  /* 0x0000000217027211 */ /* 0x000fc400078c08ff */
[----:B------:R-:W-:Y:S02]  /*2e50*/  PRMT R8, R11, 0x7632, R8 ;  /* 0x000076320b087816 */ /* 0x000fe40000000008 */
[----:B------:R-:W-:Y:S02]  /*2e60*/  LEA.HI.X.SX32 R3, R23, R0, 0x1, P6 ;  /* 0x0000000017037211 */ /* 0x000fe400030f0eff */
[----:B------:R-:W-:Y:S01]  /*2e70*/  PRMT R0, R15, 0x7632, R0 ;  /* 0x000076320f007816 */ /* 0x000fe20000000000 */
[----:B------:R0:W-:Y:S04]  /*2e80*/  @P4 STG.E.U16 [R16.64], R8 ;  /* 0x0000000810004986 */ /* 0x0001e8000c101508 */
[----:B------:R0:W-:Y:S04]  /*2e90*/  @P3 STG.E.U16 [R20.64], R15 ;  /* 0x0000000f14003986 */ /* 0x0001e8000c101508 */
[----:B------:R0:W-:Y:S04]  /*2ea0*/  @P2 STG.E.U16 [R4.64], R0 ;  /* 0x0000000004002986 */ /* 0x0001e8000c101508 */
[----:B------:R0:W-:Y:S01]  /*2eb0*/  @P1 STG.E.U16 [R6.64], R19 ;  /* 0x0000001306001986 */ /* 0x0001e2000c101508 */
[----:B------:R-:W-:Y:S05]  /*2ec0*/  @!P0 EXIT ;  /* 0x000000000000894d */ /* 0x000fea0003800000 */
[----:B0-----:R-:W-:-:S05]  /*2ed0*/  PRMT R19, R19, 0x7632, R19 ;  /* 0x0000763213137816 */ /* 0x001fca0000000013 */
[----:B------:R-:W-:Y:S01]  /*2ee0*/  STG.E.U16 [R2.64], R19 ;  /* 0x0000001302007986 */ /* 0x000fe2000c101508 */
[----:B------:R-:W-:Y:S05]  /*2ef0*/  EXIT ;  /* 0x000000000000794d */ /* 0x000fea0003800000 */
.L_x_2:
[----:B------:R-:W-:-:S00]  /*2f00*/  BRA `(.L_x_2) ;  /* 0xfffffff000007947 */ /* 0x000fc0000383ffff */
[----:B------:R-:W-:-:S00]  /*2f10*/  NOP ;  /* 0x0000000000007918 */ /* 0x000fc00000000000 */
        /* <DEDUP_REMOVED lines=14> */
.L_x_3:


//--------------------- .nv.shared.matmul_kernel  --------------------------
	.section	.nv.shared.matmul_kernel,"aw",@nobits
	.sectionflags	@""
	.align	16
